//
// Generated by NVIDIA NVVM Compiler
//
// Compiler Build ID: CL-36424714
// Cuda compilation tools, release 13.0, V13.0.88
// Based on NVVM 20.0.0
//

.version 9.0
.target sm_100
.address_size 64

	// .globl	ema_kernel

.visible .entry ema_kernel(
	.param .u64 .ptr .align 1 ema_kernel_param_0,
	.param .u64 .ptr .align 1 ema_kernel_param_1,
	.param .u32 ema_kernel_param_2,
	.param .u32 ema_kernel_param_3
)
{
	.reg .pred 	%p<71>;
	.reg .b32 	%r<150>;
	.reg .b64 	%rd<107>;
	.reg .b64 	%fd<197>;

	ld.param.u64 	%rd15, [ema_kernel_param_0];
	ld.param.u64 	%rd16, [ema_kernel_param_1];
	ld.param.u32 	%r89, [ema_kernel_param_2];
	ld.param.u32 	%r90, [ema_kernel_param_3];
	cvta.to.global.u64 	%rd1, %rd16;
	cvta.to.global.u64 	%rd2, %rd15;
	mov.u32 	%r91, %ctaid.x;
	mov.u32 	%r1, %ntid.x;
	mul.lo.s32 	%r92, %r91, %r1;
	mov.u32 	%r93, %tid.x;
	neg.s32 	%r94, %r93;
	setp.ne.s32 	%p1, %r92, %r94;
	@%p1 bra 	$L__BB0_92;
	setp.lt.s32 	%p2, %r90, 1;
	cvt.rn.f64.s32 	%fd1, %r89;
	add.f64 	%fd26, %fd1, 0d3FF0000000000000;
	mov.f64 	%fd27, 0d4000000000000000;
	div.rn.f64 	%fd2, %fd27, %fd26;
	mov.f64 	%fd28, 0d3FF0000000000000;
	sub.f64 	%fd3, %fd28, %fd2;
	mov.u32 	%r95, %nctaid.x;
	mul.lo.s32 	%r2, %r1, %r95;
	@%p2 bra 	$L__BB0_92;
	setp.lt.s32 	%p3, %r89, 1;
	@%p3 bra 	$L__BB0_48;
	and.b32  	%r3, %r89, 15;
	and.b32  	%r4, %r89, 7;
	and.b32  	%r5, %r89, 2147483632;
	and.b32  	%r6, %r89, 3;
	sub.s32 	%r7, %r89, %r90;
	add.s64 	%rd6, %rd1, 64;
$L__BB0_4:
	mov.b32 	%r119, 0;
$L__BB0_5:
	mul.wide.u32 	%rd46, %r119, 8;
	add.s64 	%rd47, %rd2, %rd46;
	ld.global.nc.f64 	%fd77, [%rd47];
	setp.num.f64 	%p29, %fd77, %fd77;
	mov.u32 	%r42, %r119;
	@%p29 bra 	$L__BB0_7;
	add.s32 	%r119, %r119, 1;
	setp.eq.s32 	%p30, %r119, %r90;
	mov.u32 	%r42, %r90;
	@%p30 bra 	$L__BB0_7;
	bra.uni 	$L__BB0_5;
$L__BB0_7:
	setp.ge.s32 	%p31, %r42, %r90;
	add.s32 	%r124, %r42, %r89;
	setp.lt.s32 	%p32, %r90, %r124;
	or.pred  	%p33, %p31, %p32;
	@%p33 bra 	$L__BB0_80;
	add.s32 	%r10, %r124, -1;
	setp.gt.s32 	%p34, %r124, 1;
	@%p34 bra 	$L__BB0_35;
$L__BB0_9:
	setp.lt.u32 	%p44, %r89, 16;
	mov.f64 	%fd194, 0d0000000000000000;
	mov.b32 	%r128, 0;
	@%p44 bra 	$L__BB0_23;
	mov.f64 	%fd194, 0d0000000000000000;
	mov.b32 	%r121, 0;
	bra.uni 	$L__BB0_22;
$L__BB0_11:
	sub.s32 	%r19, %r90, %r124;
	and.b32  	%r20, %r19, 7;
	add.s32 	%r114, %r7, %r42;
	setp.gt.u32 	%p54, %r114, -8;
	@%p54 bra 	$L__BB0_14;
	mov.b32 	%r123, 0;
$L__BB0_13:
	.pragma "nounroll";
	mul.wide.s32 	%rd83, %r124, 8;
	add.s64 	%rd84, %rd2, %rd83;
	ld.global.nc.f64 	%fd139, [%rd84];
	mul.f64 	%fd140, %fd3, %fd187;
	fma.rn.f64 	%fd141, %fd2, %fd139, %fd140;
	add.s64 	%rd85, %rd1, %rd83;
	st.global.f64 	[%rd85], %fd141;
	ld.global.nc.f64 	%fd142, [%rd84+8];
	mul.f64 	%fd143, %fd3, %fd141;
	fma.rn.f64 	%fd144, %fd2, %fd142, %fd143;
	st.global.f64 	[%rd85+8], %fd144;
	ld.global.nc.f64 	%fd145, [%rd84+16];
	mul.f64 	%fd146, %fd3, %fd144;
	fma.rn.f64 	%fd147, %fd2, %fd145, %fd146;
	st.global.f64 	[%rd85+16], %fd147;
	ld.global.nc.f64 	%fd148, [%rd84+24];
	mul.f64 	%fd149, %fd3, %fd147;
	fma.rn.f64 	%fd150, %fd2, %fd148, %fd149;
	st.global.f64 	[%rd85+24], %fd150;
	ld.global.nc.f64 	%fd151, [%rd84+32];
	mul.f64 	%fd152, %fd3, %fd150;
	fma.rn.f64 	%fd153, %fd2, %fd151, %fd152;
	st.global.f64 	[%rd85+32], %fd153;
	ld.global.nc.f64 	%fd154, [%rd84+40];
	mul.f64 	%fd155, %fd3, %fd153;
	fma.rn.f64 	%fd156, %fd2, %fd154, %fd155;
	st.global.f64 	[%rd85+40], %fd156;
	ld.global.nc.f64 	%fd157, [%rd84+48];
	mul.f64 	%fd158, %fd3, %fd156;
	fma.rn.f64 	%fd159, %fd2, %fd157, %fd158;
	st.global.f64 	[%rd85+48], %fd159;
	ld.global.nc.f64 	%fd160, [%rd84+56];
	mul.f64 	%fd161, %fd3, %fd159;
	fma.rn.f64 	%fd187, %fd2, %fd160, %fd161;
	st.global.f64 	[%rd85+56], %fd187;
	add.s32 	%r124, %r124, 8;
	add.s32 	%r123, %r123, 8;
	and.b32  	%r116, %r19, -8;
	setp.eq.s32 	%p55, %r123, %r116;
	@%p55 bra 	$L__BB0_14;
	bra.uni 	$L__BB0_13;
$L__BB0_14:
	setp.eq.s32 	%p56, %r20, 0;
	@%p56 bra 	$L__BB0_34;
	and.b32  	%r22, %r19, 3;
	setp.lt.u32 	%p57, %r20, 4;
	@%p57 bra 	$L__BB0_17;
	mul.wide.s32 	%rd86, %r124, 8;
	add.s64 	%rd87, %rd2, %rd86;
	ld.global.nc.f64 	%fd162, [%rd87];
	mul.f64 	%fd163, %fd3, %fd187;
	fma.rn.f64 	%fd164, %fd2, %fd162, %fd163;
	add.s64 	%rd88, %rd1, %rd86;
	st.global.f64 	[%rd88], %fd164;
	ld.global.nc.f64 	%fd165, [%rd87+8];
	mul.f64 	%fd166, %fd3, %fd164;
	fma.rn.f64 	%fd167, %fd2, %fd165, %fd166;
	st.global.f64 	[%rd88+8], %fd167;
	ld.global.nc.f64 	%fd168, [%rd87+16];
	mul.f64 	%fd169, %fd3, %fd167;
	fma.rn.f64 	%fd170, %fd2, %fd168, %fd169;
	st.global.f64 	[%rd88+16], %fd170;
	ld.global.nc.f64 	%fd171, [%rd87+24];
	mul.f64 	%fd172, %fd3, %fd170;
	fma.rn.f64 	%fd173, %fd2, %fd171, %fd172;
	st.global.f64 	[%rd88+24], %fd173;
	add.s32 	%r124, %r124, 4;
$L__BB0_17:
	setp.eq.s32 	%p58, %r22, 0;
	@%p58 bra 	$L__BB0_34;
	setp.eq.s32 	%p59, %r22, 1;
	@%p59 bra 	$L__BB0_20;
	mul.wide.s32 	%rd89, %r124, 8;
	add.s64 	%rd90, %rd2, %rd89;
	ld.global.nc.f64 	%fd174, [%rd90];
	add.s64 	%rd91, %rd1, %rd89;
	ld.global.f64 	%fd175, [%rd91+-8];
	mul.f64 	%fd176, %fd3, %fd175;
	fma.rn.f64 	%fd177, %fd2, %fd174, %fd176;
	st.global.f64 	[%rd91], %fd177;
	ld.global.nc.f64 	%fd178, [%rd90+8];
	mul.f64 	%fd179, %fd3, %fd177;
	fma.rn.f64 	%fd180, %fd2, %fd178, %fd179;
	st.global.f64 	[%rd91+8], %fd180;
	add.s32 	%r124, %r124, 2;
$L__BB0_20:
	and.b32  	%r117, %r19, 1;
	setp.eq.b32 	%p60, %r117, 1;
	not.pred 	%p61, %p60;
	@%p61 bra 	$L__BB0_34;
	mul.wide.s32 	%rd92, %r124, 8;
	add.s64 	%rd93, %rd2, %rd92;
	ld.global.nc.f64 	%fd181, [%rd93];
	add.s64 	%rd94, %rd1, %rd92;
	ld.global.f64 	%fd182, [%rd94+-8];
	mul.f64 	%fd183, %fd3, %fd182;
	fma.rn.f64 	%fd184, %fd2, %fd181, %fd183;
	st.global.f64 	[%rd94], %fd184;
	bra.uni 	$L__BB0_34;
$L__BB0_22:
	.pragma "nounroll";
	add.s32 	%r108, %r121, %r42;
	mul.wide.u32 	%rd59, %r108, 8;
	add.s64 	%rd60, %rd2, %rd59;
	ld.global.nc.f64 	%fd81, [%rd60];
	add.f64 	%fd82, %fd194, %fd81;
	ld.global.nc.f64 	%fd83, [%rd60+8];
	add.f64 	%fd84, %fd82, %fd83;
	ld.global.nc.f64 	%fd85, [%rd60+16];
	add.f64 	%fd86, %fd84, %fd85;
	ld.global.nc.f64 	%fd87, [%rd60+24];
	add.f64 	%fd88, %fd86, %fd87;
	ld.global.nc.f64 	%fd89, [%rd60+32];
	add.f64 	%fd90, %fd88, %fd89;
	ld.global.nc.f64 	%fd91, [%rd60+40];
	add.f64 	%fd92, %fd90, %fd91;
	ld.global.nc.f64 	%fd93, [%rd60+48];
	add.f64 	%fd94, %fd92, %fd93;
	ld.global.nc.f64 	%fd95, [%rd60+56];
	add.f64 	%fd96, %fd94, %fd95;
	ld.global.nc.f64 	%fd97, [%rd60+64];
	add.f64 	%fd98, %fd96, %fd97;
	ld.global.nc.f64 	%fd99, [%rd60+72];
	add.f64 	%fd100, %fd98, %fd99;
	ld.global.nc.f64 	%fd101, [%rd60+80];
	add.f64 	%fd102, %fd100, %fd101;
	ld.global.nc.f64 	%fd103, [%rd60+88];
	add.f64 	%fd104, %fd102, %fd103;
	ld.global.nc.f64 	%fd105, [%rd60+96];
	add.f64 	%fd106, %fd104, %fd105;
	ld.global.nc.f64 	%fd107, [%rd60+104];
	add.f64 	%fd108, %fd106, %fd107;
	ld.global.nc.f64 	%fd109, [%rd60+112];
	add.f64 	%fd110, %fd108, %fd109;
	ld.global.nc.f64 	%fd111, [%rd60+120];
	add.f64 	%fd194, %fd110, %fd111;
	add.s32 	%r121, %r121, 16;
	setp.eq.s32 	%p45, %r121, %r5;
	mov.u32 	%r128, %r5;
	@%p45 bra 	$L__BB0_23;
	bra.uni 	$L__BB0_22;
$L__BB0_23:
	setp.eq.s32 	%p46, %r3, 0;
	@%p46 bra 	$L__BB0_33;
	add.s32 	%r109, %r3, -1;
	setp.lt.u32 	%p47, %r109, 7;
	@%p47 bra 	$L__BB0_26;
	add.s32 	%r110, %r128, %r42;
	mul.wide.u32 	%rd61, %r110, 8;
	add.s64 	%rd62, %rd2, %rd61;
	ld.global.nc.f64 	%fd113, [%rd62];
	add.f64 	%fd114, %fd194, %fd113;
	cvt.u64.u32 	%rd63, %r42;
	cvt.u64.u32 	%rd64, %r128;
	add.s64 	%rd65, %rd64, %rd63;
	shl.b64 	%rd66, %rd65, 3;
	add.s64 	%rd67, %rd2, %rd66;
	ld.global.nc.f64 	%fd115, [%rd67+8];
	add.f64 	%fd116, %fd114, %fd115;
	ld.global.nc.f64 	%fd117, [%rd67+16];
	add.f64 	%fd118, %fd116, %fd117;
	ld.global.nc.f64 	%fd119, [%rd67+24];
	add.f64 	%fd120, %fd118, %fd119;
	ld.global.nc.f64 	%fd121, [%rd67+32];
	add.f64 	%fd122, %fd120, %fd121;
	ld.global.nc.f64 	%fd123, [%rd67+40];
	add.f64 	%fd124, %fd122, %fd123;
	ld.global.nc.f64 	%fd125, [%rd67+48];
	add.f64 	%fd126, %fd124, %fd125;
	ld.global.nc.f64 	%fd127, [%rd67+56];
	add.f64 	%fd194, %fd126, %fd127;
	add.s32 	%r128, %r128, 8;
$L__BB0_26:
	setp.eq.s32 	%p48, %r4, 0;
	@%p48 bra 	$L__BB0_33;
	add.s32 	%r111, %r4, -1;
	setp.lt.u32 	%p49, %r111, 3;
	@%p49 bra 	$L__BB0_29;
	add.s32 	%r112, %r128, %r42;
	mul.wide.u32 	%rd68, %r112, 8;
	add.s64 	%rd69, %rd2, %rd68;
	ld.global.nc.f64 	%fd129, [%rd69];
	add.f64 	%fd130, %fd194, %fd129;
	cvt.u64.u32 	%rd70, %r42;
	cvt.u64.u32 	%rd71, %r128;
	add.s64 	%rd72, %rd71, %rd70;
	shl.b64 	%rd73, %rd72, 3;
	add.s64 	%rd74, %rd2, %rd73;
	ld.global.nc.f64 	%fd131, [%rd74+8];
	add.f64 	%fd132, %fd130, %fd131;
	ld.global.nc.f64 	%fd133, [%rd74+16];
	add.f64 	%fd134, %fd132, %fd133;
	ld.global.nc.f64 	%fd135, [%rd74+24];
	add.f64 	%fd194, %fd134, %fd135;
	add.s32 	%r128, %r128, 4;
$L__BB0_29:
	setp.eq.s32 	%p50, %r6, 0;
	@%p50 bra 	$L__BB0_33;
	setp.eq.s32 	%p51, %r6, 1;
	add.s32 	%r113, %r128, %r42;
	mul.wide.u32 	%rd75, %r113, 8;
	add.s64 	%rd76, %rd2, %rd75;
	ld.global.nc.f64 	%fd136, [%rd76];
	add.f64 	%fd194, %fd194, %fd136;
	@%p51 bra 	$L__BB0_33;
	setp.eq.s32 	%p52, %r6, 2;
	cvt.u64.u32 	%rd77, %r42;
	cvt.u64.u32 	%rd78, %r128;
	add.s64 	%rd79, %rd78, %rd77;
	shl.b64 	%rd80, %rd79, 3;
	add.s64 	%rd5, %rd2, %rd80;
	ld.global.nc.f64 	%fd137, [%rd5+8];
	add.f64 	%fd194, %fd194, %fd137;
	@%p52 bra 	$L__BB0_33;
	ld.global.nc.f64 	%fd138, [%rd5+16];
	add.f64 	%fd194, %fd194, %fd138;
$L__BB0_33:
	div.rn.f64 	%fd187, %fd194, %fd1;
	mul.wide.s32 	%rd81, %r10, 8;
	add.s64 	%rd82, %rd1, %rd81;
	st.global.f64 	[%rd82], %fd187;
	setp.gt.s32 	%p53, %r90, %r124;
	@%p53 bra 	$L__BB0_11;
$L__BB0_34:
	setp.eq.s32 	%p62, %r2, 0;
	@%p62 bra 	$L__BB0_4;
	bra.uni 	$L__BB0_92;
$L__BB0_35:
	add.s32 	%r105, %r124, -2;
	and.b32  	%r32, %r10, 15;
	setp.lt.u32 	%p35, %r105, 15;
	mov.b32 	%r130, 0;
	@%p35 bra 	$L__BB0_38;
	and.b32  	%r130, %r10, -16;
	neg.s32 	%r120, %r130;
	mov.u64 	%rd104, %rd6;
$L__BB0_37:
	.pragma "nounroll";
	mov.b64 	%rd48, 9221120237041090560;
	st.global.u64 	[%rd104+-64], %rd48;
	st.global.u64 	[%rd104+-56], %rd48;
	st.global.u64 	[%rd104+-48], %rd48;
	st.global.u64 	[%rd104+-40], %rd48;
	st.global.u64 	[%rd104+-32], %rd48;
	st.global.u64 	[%rd104+-24], %rd48;
	st.global.u64 	[%rd104+-16], %rd48;
	st.global.u64 	[%rd104+-8], %rd48;
	st.global.u64 	[%rd104], %rd48;
	st.global.u64 	[%rd104+8], %rd48;
	st.global.u64 	[%rd104+16], %rd48;
	st.global.u64 	[%rd104+24], %rd48;
	st.global.u64 	[%rd104+32], %rd48;
	st.global.u64 	[%rd104+40], %rd48;
	st.global.u64 	[%rd104+48], %rd48;
	st.global.u64 	[%rd104+56], %rd48;
	add.s32 	%r120, %r120, 16;
	add.s64 	%rd104, %rd104, 128;
	setp.eq.s32 	%p36, %r120, 0;
	@%p36 bra 	$L__BB0_38;
	bra.uni 	$L__BB0_37;
$L__BB0_38:
	setp.eq.s32 	%p37, %r32, 0;
	@%p37 bra 	$L__BB0_9;
	and.b32  	%r36, %r10, 7;
	setp.lt.u32 	%p38, %r32, 8;
	@%p38 bra 	$L__BB0_41;
	mul.wide.u32 	%rd49, %r130, 8;
	add.s64 	%rd50, %rd1, %rd49;
	mov.b64 	%rd51, 9221120237041090560;
	st.global.u64 	[%rd50], %rd51;
	st.global.u64 	[%rd50+8], %rd51;
	st.global.u64 	[%rd50+16], %rd51;
	st.global.u64 	[%rd50+24], %rd51;
	st.global.u64 	[%rd50+32], %rd51;
	st.global.u64 	[%rd50+40], %rd51;
	st.global.u64 	[%rd50+48], %rd51;
	st.global.u64 	[%rd50+56], %rd51;
	add.s32 	%r130, %r130, 8;
$L__BB0_41:
	setp.eq.s32 	%p39, %r36, 0;
	@%p39 bra 	$L__BB0_9;
	and.b32  	%r39, %r10, 3;
	setp.lt.u32 	%p40, %r36, 4;
	@%p40 bra 	$L__BB0_44;
	mul.wide.u32 	%rd52, %r130, 8;
	add.s64 	%rd53, %rd1, %rd52;
	mov.b64 	%rd54, 9221120237041090560;
	st.global.u64 	[%rd53], %rd54;
	st.global.u64 	[%rd53+8], %rd54;
	st.global.u64 	[%rd53+16], %rd54;
	st.global.u64 	[%rd53+24], %rd54;
	add.s32 	%r130, %r130, 4;
$L__BB0_44:
	setp.eq.s32 	%p41, %r39, 0;
	@%p41 bra 	$L__BB0_9;
	mul.wide.u32 	%rd55, %r130, 8;
	add.s64 	%rd7, %rd1, %rd55;
	mov.b64 	%rd56, 9221120237041090560;
	st.global.u64 	[%rd7], %rd56;
	setp.eq.s32 	%p42, %r39, 1;
	@%p42 bra 	$L__BB0_9;
	mov.b64 	%rd57, 9221120237041090560;
	st.global.u64 	[%rd7+8], %rd57;
	setp.eq.s32 	%p43, %r39, 2;
	@%p43 bra 	$L__BB0_9;
	mov.b64 	%rd58, 9221120237041090560;
	st.global.u64 	[%rd7+16], %rd58;
	bra.uni 	$L__BB0_9;
$L__BB0_48:
	mov.f64 	%fd29, 0d0000000000000000;
	div.rn.f64 	%fd22, %fd29, %fd1;
	sub.s32 	%r44, %r89, %r90;
$L__BB0_49:
	mov.b32 	%r134, 0;
$L__BB0_50:
	mul.wide.u32 	%rd17, %r134, 8;
	add.s64 	%rd18, %rd2, %rd17;
	ld.global.nc.f64 	%fd30, [%rd18];
	setp.num.f64 	%p4, %fd30, %fd30;
	mov.u32 	%r72, %r134;
	@%p4 bra 	$L__BB0_52;
	add.s32 	%r134, %r134, 1;
	setp.eq.s32 	%p5, %r134, %r90;
	mov.u32 	%r72, %r90;
	@%p5 bra 	$L__BB0_52;
	bra.uni 	$L__BB0_50;
$L__BB0_52:
	setp.lt.s32 	%p6, %r72, %r90;
	add.s32 	%r138, %r72, %r89;
	setp.ge.s32 	%p7, %r90, %r138;
	and.pred  	%p8, %p6, %p7;
	@%p8 bra 	$L__BB0_53;
	bra.uni 	$L__BB0_80;
$L__BB0_53:
	add.s32 	%r47, %r138, -1;
	setp.gt.s32 	%p9, %r138, 1;
	@%p9 bra 	$L__BB0_67;
$L__BB0_54:
	mul.wide.s32 	%rd32, %r47, 8;
	add.s64 	%rd33, %rd1, %rd32;
	st.global.f64 	[%rd33], %fd22;
	setp.gt.s32 	%p19, %r90, %r138;
	@%p19 bra 	$L__BB0_56;
$L__BB0_55:
	setp.eq.s32 	%p28, %r2, 0;
	@%p28 bra 	$L__BB0_49;
	bra.uni 	$L__BB0_92;
$L__BB0_56:
	sub.s32 	%r54, %r90, %r138;
	and.b32  	%r55, %r54, 7;
	add.s32 	%r100, %r44, %r72;
	setp.gt.u32 	%p20, %r100, -8;
	mov.f64 	%fd196, %fd22;
	@%p20 bra 	$L__BB0_59;
	and.b32  	%r56, %r54, -8;
	mov.b32 	%r137, 0;
	mov.f64 	%fd196, %fd22;
$L__BB0_58:
	.pragma "nounroll";
	mul.wide.s32 	%rd34, %r138, 8;
	add.s64 	%rd35, %rd2, %rd34;
	ld.global.nc.f64 	%fd31, [%rd35];
	mul.f64 	%fd32, %fd3, %fd196;
	fma.rn.f64 	%fd33, %fd2, %fd31, %fd32;
	add.s64 	%rd36, %rd1, %rd34;
	st.global.f64 	[%rd36], %fd33;
	ld.global.nc.f64 	%fd34, [%rd35+8];
	mul.f64 	%fd35, %fd3, %fd33;
	fma.rn.f64 	%fd36, %fd2, %fd34, %fd35;
	st.global.f64 	[%rd36+8], %fd36;
	ld.global.nc.f64 	%fd37, [%rd35+16];
	mul.f64 	%fd38, %fd3, %fd36;
	fma.rn.f64 	%fd39, %fd2, %fd37, %fd38;
	st.global.f64 	[%rd36+16], %fd39;
	ld.global.nc.f64 	%fd40, [%rd35+24];
	mul.f64 	%fd41, %fd3, %fd39;
	fma.rn.f64 	%fd42, %fd2, %fd40, %fd41;
	st.global.f64 	[%rd36+24], %fd42;
	ld.global.nc.f64 	%fd43, [%rd35+32];
	mul.f64 	%fd44, %fd3, %fd42;
	fma.rn.f64 	%fd45, %fd2, %fd43, %fd44;
	st.global.f64 	[%rd36+32], %fd45;
	ld.global.nc.f64 	%fd46, [%rd35+40];
	mul.f64 	%fd47, %fd3, %fd45;
	fma.rn.f64 	%fd48, %fd2, %fd46, %fd47;
	st.global.f64 	[%rd36+40], %fd48;
	ld.global.nc.f64 	%fd49, [%rd35+48];
	mul.f64 	%fd50, %fd3, %fd48;
	fma.rn.f64 	%fd51, %fd2, %fd49, %fd50;
	st.global.f64 	[%rd36+48], %fd51;
	ld.global.nc.f64 	%fd52, [%rd35+56];
	mul.f64 	%fd53, %fd3, %fd51;
	fma.rn.f64 	%fd196, %fd2, %fd52, %fd53;
	st.global.f64 	[%rd36+56], %fd196;
	add.s32 	%r138, %r138, 8;
	add.s32 	%r137, %r137, 8;
	setp.eq.s32 	%p21, %r137, %r56;
	@%p21 bra 	$L__BB0_59;
	bra.uni 	$L__BB0_58;
$L__BB0_59:
	setp.eq.s32 	%p22, %r55, 0;
	@%p22 bra 	$L__BB0_55;
	and.b32  	%r58, %r54, 3;
	setp.lt.u32 	%p23, %r55, 4;
	@%p23 bra 	$L__BB0_62;
	mul.wide.s32 	%rd37, %r138, 8;
	add.s64 	%rd38, %rd2, %rd37;
	ld.global.nc.f64 	%fd54, [%rd38];
	mul.f64 	%fd55, %fd3, %fd196;
	fma.rn.f64 	%fd56, %fd2, %fd54, %fd55;
	add.s64 	%rd39, %rd1, %rd37;
	st.global.f64 	[%rd39], %fd56;
	ld.global.nc.f64 	%fd57, [%rd38+8];
	mul.f64 	%fd58, %fd3, %fd56;
	fma.rn.f64 	%fd59, %fd2, %fd57, %fd58;
	st.global.f64 	[%rd39+8], %fd59;
	ld.global.nc.f64 	%fd60, [%rd38+16];
	mul.f64 	%fd61, %fd3, %fd59;
	fma.rn.f64 	%fd62, %fd2, %fd60, %fd61;
	st.global.f64 	[%rd39+16], %fd62;
	ld.global.nc.f64 	%fd63, [%rd38+24];
	mul.f64 	%fd64, %fd3, %fd62;
	fma.rn.f64 	%fd65, %fd2, %fd63, %fd64;
	st.global.f64 	[%rd39+24], %fd65;
	add.s32 	%r138, %r138, 4;
$L__BB0_62:
	setp.eq.s32 	%p24, %r58, 0;
	@%p24 bra 	$L__BB0_55;
	setp.eq.s32 	%p25, %r58, 1;
	@%p25 bra 	$L__BB0_65;
	mul.wide.s32 	%rd40, %r138, 8;
	add.s64 	%rd41, %rd2, %rd40;
	ld.global.nc.f64 	%fd66, [%rd41];
	add.s64 	%rd42, %rd1, %rd40;
	ld.global.f64 	%fd67, [%rd42+-8];
	mul.f64 	%fd68, %fd3, %fd67;
	fma.rn.f64 	%fd69, %fd2, %fd66, %fd68;
	st.global.f64 	[%rd42], %fd69;
	ld.global.nc.f64 	%fd70, [%rd41+8];
	mul.f64 	%fd71, %fd3, %fd69;
	fma.rn.f64 	%fd72, %fd2, %fd70, %fd71;
	st.global.f64 	[%rd42+8], %fd72;
	add.s32 	%r138, %r138, 2;
$L__BB0_65:
	and.b32  	%r102, %r54, 1;
	setp.eq.b32 	%p26, %r102, 1;
	not.pred 	%p27, %p26;
	@%p27 bra 	$L__BB0_55;
	mul.wide.s32 	%rd43, %r138, 8;
	add.s64 	%rd44, %rd2, %rd43;
	ld.global.nc.f64 	%fd73, [%rd44];
	add.s64 	%rd45, %rd1, %rd43;
	ld.global.f64 	%fd74, [%rd45+-8];
	mul.f64 	%fd75, %fd3, %fd74;
	fma.rn.f64 	%fd76, %fd2, %fd73, %fd75;
	st.global.f64 	[%rd45], %fd76;
	bra.uni 	$L__BB0_55;
$L__BB0_67:
	add.s32 	%r98, %r138, -2;
	and.b32  	%r63, %r47, 15;
	setp.lt.u32 	%p10, %r98, 15;
	mov.b32 	%r141, 0;
	@%p10 bra 	$L__BB0_70;
	and.b32  	%r141, %r47, -16;
	mov.b32 	%r135, 0;
$L__BB0_69:
	.pragma "nounroll";
	mul.wide.u32 	%rd19, %r135, 8;
	add.s64 	%rd20, %rd1, %rd19;
	mov.b64 	%rd21, 9221120237041090560;
	st.global.u64 	[%rd20], %rd21;
	st.global.u64 	[%rd20+8], %rd21;
	st.global.u64 	[%rd20+16], %rd21;
	st.global.u64 	[%rd20+24], %rd21;
	st.global.u64 	[%rd20+32], %rd21;
	st.global.u64 	[%rd20+40], %rd21;
	st.global.u64 	[%rd20+48], %rd21;
	st.global.u64 	[%rd20+56], %rd21;
	st.global.u64 	[%rd20+64], %rd21;
	st.global.u64 	[%rd20+72], %rd21;
	st.global.u64 	[%rd20+80], %rd21;
	st.global.u64 	[%rd20+88], %rd21;
	st.global.u64 	[%rd20+96], %rd21;
	st.global.u64 	[%rd20+104], %rd21;
	st.global.u64 	[%rd20+112], %rd21;
	st.global.u64 	[%rd20+120], %rd21;
	add.s32 	%r135, %r135, 16;
	setp.eq.s32 	%p11, %r135, %r141;
	@%p11 bra 	$L__BB0_70;
	bra.uni 	$L__BB0_69;
$L__BB0_70:
	setp.eq.s32 	%p12, %r63, 0;
	@%p12 bra 	$L__BB0_54;
	and.b32  	%r66, %r47, 7;
	setp.lt.u32 	%p13, %r63, 8;
	@%p13 bra 	$L__BB0_73;
	mul.wide.u32 	%rd22, %r141, 8;
	add.s64 	%rd23, %rd1, %rd22;
	mov.b64 	%rd24, 9221120237041090560;
	st.global.u64 	[%rd23], %rd24;
	st.global.u64 	[%rd23+8], %rd24;
	st.global.u64 	[%rd23+16], %rd24;
	st.global.u64 	[%rd23+24], %rd24;
	st.global.u64 	[%rd23+32], %rd24;
	st.global.u64 	[%rd23+40], %rd24;
	st.global.u64 	[%rd23+48], %rd24;
	st.global.u64 	[%rd23+56], %rd24;
	add.s32 	%r141, %r141, 8;
$L__BB0_73:
	setp.eq.s32 	%p14, %r66, 0;
	@%p14 bra 	$L__BB0_54;
	and.b32  	%r69, %r47, 3;
	setp.lt.u32 	%p15, %r66, 4;
	@%p15 bra 	$L__BB0_76;
	mul.wide.u32 	%rd25, %r141, 8;
	add.s64 	%rd26, %rd1, %rd25;
	mov.b64 	%rd27, 9221120237041090560;
	st.global.u64 	[%rd26], %rd27;
	st.global.u64 	[%rd26+8], %rd27;
	st.global.u64 	[%rd26+16], %rd27;
	st.global.u64 	[%rd26+24], %rd27;
	add.s32 	%r141, %r141, 4;
$L__BB0_76:
	setp.eq.s32 	%p16, %r69, 0;
	@%p16 bra 	$L__BB0_54;
	mul.wide.u32 	%rd28, %r141, 8;
	add.s64 	%rd8, %rd1, %rd28;
	mov.b64 	%rd29, 9221120237041090560;
	st.global.u64 	[%rd8], %rd29;
	setp.eq.s32 	%p17, %r69, 1;
	@%p17 bra 	$L__BB0_54;
	mov.b64 	%rd30, 9221120237041090560;
	st.global.u64 	[%rd8+8], %rd30;
	setp.eq.s32 	%p18, %r69, 2;
	@%p18 bra 	$L__BB0_54;
	mov.b64 	%rd31, 9221120237041090560;
	st.global.u64 	[%rd8+16], %rd31;
	bra.uni 	$L__BB0_54;
$L__BB0_80:
	and.b32  	%r74, %r90, 15;
	setp.lt.u32 	%p63, %r90, 16;
	mov.b32 	%r147, 0;
	@%p63 bra 	$L__BB0_83;
	and.b32  	%r147, %r90, 2147483632;
	neg.s32 	%r145, %r147;
	add.s64 	%rd105, %rd1, 64;
$L__BB0_82:
	.pragma "nounroll";
	mov.b64 	%rd95, 9221120237041090560;
	st.global.u64 	[%rd105+-64], %rd95;
	st.global.u64 	[%rd105+-56], %rd95;
	st.global.u64 	[%rd105+-48], %rd95;
	st.global.u64 	[%rd105+-40], %rd95;
	st.global.u64 	[%rd105+-32], %rd95;
	st.global.u64 	[%rd105+-24], %rd95;
	st.global.u64 	[%rd105+-16], %rd95;
	st.global.u64 	[%rd105+-8], %rd95;
	st.global.u64 	[%rd105], %rd95;
	st.global.u64 	[%rd105+8], %rd95;
	st.global.u64 	[%rd105+16], %rd95;
	st.global.u64 	[%rd105+24], %rd95;
	st.global.u64 	[%rd105+32], %rd95;
	st.global.u64 	[%rd105+40], %rd95;
	st.global.u64 	[%rd105+48], %rd95;
	st.global.u64 	[%rd105+56], %rd95;
	add.s32 	%r145, %r145, 16;
	add.s64 	%rd105, %rd105, 128;
	setp.ne.s32 	%p64, %r145, 0;
	@%p64 bra 	$L__BB0_82;
$L__BB0_83:
	setp.eq.s32 	%p65, %r74, 0;
	@%p65 bra 	$L__BB0_92;
	and.b32  	%r80, %r90, 7;
	setp.lt.u32 	%p66, %r74, 8;
	@%p66 bra 	$L__BB0_86;
	mul.wide.u32 	%rd96, %r147, 8;
	add.s64 	%rd97, %rd1, %rd96;
	mov.b64 	%rd98, 9221120237041090560;
	st.global.u64 	[%rd97], %rd98;
	st.global.u64 	[%rd97+8], %rd98;
	st.global.u64 	[%rd97+16], %rd98;
	st.global.u64 	[%rd97+24], %rd98;
	st.global.u64 	[%rd97+32], %rd98;
	st.global.u64 	[%rd97+40], %rd98;
	st.global.u64 	[%rd97+48], %rd98;
	st.global.u64 	[%rd97+56], %rd98;
	add.s32 	%r147, %r147, 8;
$L__BB0_86:
	setp.eq.s32 	%p67, %r80, 0;
	@%p67 bra 	$L__BB0_92;
	and.b32  	%r83, %r90, 3;
	setp.lt.u32 	%p68, %r80, 4;
	@%p68 bra 	$L__BB0_89;
	mul.wide.u32 	%rd99, %r147, 8;
	add.s64 	%rd100, %rd1, %rd99;
	mov.b64 	%rd101, 9221120237041090560;
	st.global.u64 	[%rd100], %rd101;
	st.global.u64 	[%rd100+8], %rd101;
	st.global.u64 	[%rd100+16], %rd101;
	st.global.u64 	[%rd100+24], %rd101;
	add.s32 	%r147, %r147, 4;
$L__BB0_89:
	setp.eq.s32 	%p69, %r83, 0;
	@%p69 bra 	$L__BB0_92;
	mul.wide.u32 	%rd102, %r147, 8;
	add.s64 	%rd106, %rd1, %rd102;
	neg.s32 	%r149, %r83;
$L__BB0_91:
	.pragma "nounroll";
	mov.b64 	%rd103, 9221120237041090560;
	st.global.u64 	[%rd106], %rd103;
	add.s64 	%rd106, %rd106, 8;
	add.s32 	%r149, %r149, 1;
	setp.ne.s32 	%p70, %r149, 0;
	@%p70 bra 	$L__BB0_91;
$L__BB0_92:
	ret;

}
	// .globl	kama_noise_kernel
.visible .entry kama_noise_kernel(
	.param .u64 .ptr .align 1 kama_noise_kernel_param_0,
	.param .u64 .ptr .align 1 kama_noise_kernel_param_1,
	.param .u32 kama_noise_kernel_param_2,
	.param .u32 kama_noise_kernel_param_3
)
{
	.reg .pred 	%p<11>;
	.reg .b32 	%r<34>;
	.reg .b64 	%rd<11>;
	.reg .b64 	%fd<42>;

	ld.param.u64 	%rd5, [kama_noise_kernel_param_0];
	ld.param.u64 	%rd4, [kama_noise_kernel_param_1];
	ld.param.u32 	%r19, [kama_noise_kernel_param_2];
	ld.param.u32 	%r20, [kama_noise_kernel_param_3];
	cvta.to.global.u64 	%rd1, %rd5;
	mov.u32 	%r21, %ctaid.x;
	mov.u32 	%r1, %ntid.x;
	mov.u32 	%r22, %tid.x;
	mad.lo.s32 	%r31, %r21, %r1, %r22;
	setp.ge.s32 	%p1, %r31, %r20;
	@%p1 bra 	$L__BB1_11;
	mov.u32 	%r24, %nctaid.x;
	mul.lo.s32 	%r3, %r1, %r24;
	add.s32 	%r4, %r31, %r19;
	cvta.to.global.u64 	%rd2, %rd4;
	mov.b32 	%r30, 0;
$L__BB1_2:
	mad.lo.s32 	%r7, %r3, %r30, %r4;
	max.s32 	%r8, %r19, %r31;
	setp.lt.s32 	%p2, %r31, %r19;
	mov.f64 	%fd41, 0d7FF8000000000000;
	@%p2 bra 	$L__BB1_10;
	setp.gt.s32 	%p3, %r31, %r19;
	sub.s32 	%r25, %r31, %r19;
	add.s32 	%r26, %r25, 1;
	selp.b32 	%r9, %r26, 1, %p3;
	setp.gt.s32 	%p4, %r9, %r31;
	mov.f64 	%fd41, 0d0000000000000000;
	@%p4 bra 	$L__BB1_10;
	sub.s32 	%r27, %r7, %r8;
	and.b32  	%r10, %r27, 3;
	setp.eq.s32 	%p5, %r10, 0;
	mov.f64 	%fd41, 0d0000000000000000;
	mov.u32 	%r32, %r9;
	@%p5 bra 	$L__BB1_8;
	mul.wide.s32 	%rd6, %r9, 8;
	add.s64 	%rd3, %rd1, %rd6;
	ld.global.nc.f64 	%fd1, [%rd3];
	ld.global.nc.f64 	%fd15, [%rd3+-8];
	sub.f64 	%fd16, %fd1, %fd15;
	abs.f64 	%fd41, %fd16;
	add.s32 	%r32, %r9, 1;
	setp.eq.s32 	%p6, %r10, 1;
	@%p6 bra 	$L__BB1_8;
	ld.global.nc.f64 	%fd3, [%rd3+8];
	sub.f64 	%fd17, %fd3, %fd1;
	abs.f64 	%fd18, %fd17;
	add.f64 	%fd41, %fd41, %fd18;
	add.s32 	%r32, %r9, 2;
	setp.eq.s32 	%p7, %r10, 2;
	@%p7 bra 	$L__BB1_8;
	ld.global.nc.f64 	%fd19, [%rd3+16];
	sub.f64 	%fd20, %fd19, %fd3;
	abs.f64 	%fd21, %fd20;
	add.f64 	%fd41, %fd41, %fd21;
	add.s32 	%r32, %r9, 3;
$L__BB1_8:
	sub.s32 	%r28, %r8, %r7;
	setp.gt.u32 	%p8, %r28, -4;
	@%p8 bra 	$L__BB1_10;
$L__BB1_9:
	.pragma "nounroll";
	mul.wide.s32 	%rd7, %r32, 8;
	add.s64 	%rd8, %rd1, %rd7;
	ld.global.nc.f64 	%fd22, [%rd8];
	ld.global.nc.f64 	%fd23, [%rd8+-8];
	sub.f64 	%fd24, %fd22, %fd23;
	abs.f64 	%fd25, %fd24;
	add.f64 	%fd26, %fd41, %fd25;
	ld.global.nc.f64 	%fd27, [%rd8+8];
	sub.f64 	%fd28, %fd27, %fd22;
	abs.f64 	%fd29, %fd28;
	add.f64 	%fd30, %fd26, %fd29;
	ld.global.nc.f64 	%fd31, [%rd8+16];
	sub.f64 	%fd32, %fd31, %fd27;
	abs.f64 	%fd33, %fd32;
	add.f64 	%fd34, %fd30, %fd33;
	ld.global.nc.f64 	%fd35, [%rd8+24];
	sub.f64 	%fd36, %fd35, %fd31;
	abs.f64 	%fd37, %fd36;
	add.f64 	%fd41, %fd34, %fd37;
	add.s32 	%r16, %r32, 4;
	add.s32 	%r29, %r32, 3;
	setp.lt.s32 	%p9, %r29, %r31;
	mov.u32 	%r32, %r16;
	@%p9 bra 	$L__BB1_9;
$L__BB1_10:
	mul.wide.s32 	%rd9, %r31, 8;
	add.s64 	%rd10, %rd2, %rd9;
	st.global.f64 	[%rd10], %fd41;
	add.s32 	%r31, %r31, %r3;
	setp.lt.s32 	%p10, %r31, %r20;
	add.s32 	%r30, %r30, 1;
	@%p10 bra 	$L__BB1_2;
$L__BB1_11:
	ret;

}
	// .globl	kama_smooth_kernel
.visible .entry kama_smooth_kernel(
	.param .u64 .ptr .align 1 kama_smooth_kernel_param_0,
	.param .u64 .ptr .align 1 kama_smooth_kernel_param_1,
	.param .u64 .ptr .align 1 kama_smooth_kernel_param_2,
	.param .u32 kama_smooth_kernel_param_3,
	.param .u32 kama_smooth_kernel_param_4
)
{
	.reg .pred 	%p<32>;
	.reg .b32 	%r<38>;
	.reg .b64 	%rd<47>;
	.reg .b64 	%fd<114>;

	ld.param.u64 	%rd14, [kama_smooth_kernel_param_0];
	ld.param.u64 	%rd15, [kama_smooth_kernel_param_1];
	ld.param.u64 	%rd16, [kama_smooth_kernel_param_2];
	ld.param.u32 	%r15, [kama_smooth_kernel_param_3];
	ld.param.u32 	%r16, [kama_smooth_kernel_param_4];
	cvta.to.global.u64 	%rd1, %rd15;
	cvta.to.global.u64 	%rd2, %rd16;
	cvta.to.global.u64 	%rd3, %rd14;
	mov.u32 	%r17, %ctaid.x;
	mov.u32 	%r1, %ntid.x;
	mul.lo.s32 	%r18, %r17, %r1;
	mov.u32 	%r19, %tid.x;
	neg.s32 	%r20, %r19;
	setp.ne.s32 	%p1, %r18, %r20;
	setp.lt.s32 	%p2, %r16, 1;
	or.pred  	%p3, %p2, %p1;
	@%p3 bra 	$L__BB2_47;
	ld.param.u32 	%r31, [kama_smooth_kernel_param_4];
	ld.global.nc.f64 	%fd1, [%rd3];
	setp.gt.u32 	%p4, %r31, 1;
	@%p4 bra 	$L__BB2_3;
	st.global.f64 	[%rd2], %fd1;
	bra.uni 	$L__BB2_47;
$L__BB2_3:
	ld.param.u32 	%r32, [kama_smooth_kernel_param_4];
	add.s32 	%r21, %r32, -1;
	and.b32  	%r2, %r21, 3;
	mov.u32 	%r22, %nctaid.x;
	mul.lo.s32 	%r3, %r1, %r22;
$L__BB2_4:
	ld.param.u32 	%r33, [kama_smooth_kernel_param_4];
	add.s32 	%r24, %r33, -2;
	setp.lt.u32 	%p5, %r24, 3;
	st.global.f64 	[%rd2], %fd1;
	mov.b32 	%r37, 1;
	@%p5 bra 	$L__BB2_28;
	add.s64 	%rd46, %rd1, 16;
	add.s64 	%rd45, %rd3, 32;
	mov.b32 	%r36, 1;
	mov.b32 	%r35, 0;
$L__BB2_6:
	add.s32 	%r6, %r35, 1;
	mul.wide.s32 	%rd17, %r36, 8;
	mul.wide.s32 	%rd18, %r15, 8;
	sub.s64 	%rd19, %rd3, %rd18;
	add.s64 	%rd20, %rd19, %rd17;
	add.s64 	%rd8, %rd20, 16;
	add.s64 	%rd21, %rd2, %rd17;
	add.s64 	%rd9, %rd21, 8;
	setp.lt.s32 	%p6, %r6, %r15;
	@%p6 bra 	$L__BB2_10;
	ld.global.nc.f64 	%fd2, [%rd45+-24];
	ld.global.nc.f64 	%fd3, [%rd46+-8];
	setp.eq.f64 	%p7, %fd3, 0d0000000000000000;
	mov.f64 	%fd103, 0d3FB0624DD2F1A9FC;
	@%p7 bra 	$L__BB2_9;
	ld.global.nc.f64 	%fd43, [%rd8+-16];
	sub.f64 	%fd44, %fd2, %fd43;
	abs.f64 	%fd45, %fd44;
	div.rn.f64 	%fd46, %fd45, %fd3;
	fma.rn.f64 	%fd103, %fd46, 0d3FE34395810624DE, 0d3FB0624DD2F1A9FC;
$L__BB2_9:
	mul.f64 	%fd47, %fd103, %fd103;
	ld.global.f64 	%fd48, [%rd9+-16];
	setp.num.f64 	%p8, %fd48, %fd48;
	selp.f64 	%fd49, %fd48, %fd2, %p8;
	sub.f64 	%fd50, %fd2, %fd49;
	fma.rn.f64 	%fd106, %fd47, %fd50, %fd49;
	st.global.f64 	[%rd9+-8], %fd106;
	bra.uni 	$L__BB2_11;
$L__BB2_10:
	ld.global.f64 	%fd106, [%rd9+-16];
	st.global.f64 	[%rd9+-8], %fd106;
$L__BB2_11:
	add.s32 	%r7, %r6, 1;
	setp.lt.s32 	%p9, %r7, %r15;
	@%p9 bra 	$L__BB2_15;
	ld.global.nc.f64 	%fd9, [%rd45+-16];
	ld.global.nc.f64 	%fd10, [%rd46];
	setp.eq.f64 	%p10, %fd10, 0d0000000000000000;
	mov.f64 	%fd105, 0d3FB0624DD2F1A9FC;
	@%p10 bra 	$L__BB2_14;
	ld.global.nc.f64 	%fd52, [%rd8+-8];
	sub.f64 	%fd53, %fd9, %fd52;
	abs.f64 	%fd54, %fd53;
	div.rn.f64 	%fd55, %fd54, %fd10;
	fma.rn.f64 	%fd105, %fd55, 0d3FE34395810624DE, 0d3FB0624DD2F1A9FC;
$L__BB2_14:
	mul.f64 	%fd56, %fd105, %fd105;
	setp.num.f64 	%p11, %fd106, %fd106;
	selp.f64 	%fd57, %fd106, %fd9, %p11;
	sub.f64 	%fd58, %fd9, %fd57;
	fma.rn.f64 	%fd106, %fd56, %fd58, %fd57;
	st.global.f64 	[%rd9], %fd106;
	bra.uni 	$L__BB2_16;
$L__BB2_15:
	st.global.f64 	[%rd9], %fd106;
$L__BB2_16:
	add.s32 	%r8, %r7, 1;
	setp.lt.s32 	%p12, %r8, %r15;
	@%p12 bra 	$L__BB2_20;
	ld.global.nc.f64 	%fd15, [%rd45+-8];
	ld.global.nc.f64 	%fd16, [%rd46+8];
	setp.eq.f64 	%p13, %fd16, 0d0000000000000000;
	mov.f64 	%fd107, 0d3FB0624DD2F1A9FC;
	@%p13 bra 	$L__BB2_19;
	ld.global.nc.f64 	%fd60, [%rd8];
	sub.f64 	%fd61, %fd15, %fd60;
	abs.f64 	%fd62, %fd61;
	div.rn.f64 	%fd63, %fd62, %fd16;
	fma.rn.f64 	%fd107, %fd63, 0d3FE34395810624DE, 0d3FB0624DD2F1A9FC;
$L__BB2_19:
	mul.f64 	%fd64, %fd107, %fd107;
	setp.num.f64 	%p14, %fd106, %fd106;
	selp.f64 	%fd65, %fd106, %fd15, %p14;
	sub.f64 	%fd66, %fd15, %fd65;
	fma.rn.f64 	%fd106, %fd64, %fd66, %fd65;
	st.global.f64 	[%rd9+8], %fd106;
	bra.uni 	$L__BB2_21;
$L__BB2_20:
	st.global.f64 	[%rd9+8], %fd106;
$L__BB2_21:
	add.s32 	%r9, %r8, 1;
	setp.lt.s32 	%p15, %r9, %r15;
	@%p15 bra 	$L__BB2_25;
	ld.global.nc.f64 	%fd21, [%rd45];
	ld.global.nc.f64 	%fd22, [%rd8+8];
	ld.global.nc.f64 	%fd23, [%rd46+16];
	setp.eq.f64 	%p16, %fd23, 0d0000000000000000;
	mov.f64 	%fd109, 0d3FB0624DD2F1A9FC;
	@%p16 bra 	$L__BB2_24;
	sub.f64 	%fd68, %fd21, %fd22;
	abs.f64 	%fd69, %fd68;
	div.rn.f64 	%fd70, %fd69, %fd23;
	fma.rn.f64 	%fd109, %fd70, 0d3FE34395810624DE, 0d3FB0624DD2F1A9FC;
$L__BB2_24:
	mul.f64 	%fd71, %fd109, %fd109;
	setp.num.f64 	%p17, %fd106, %fd106;
	selp.f64 	%fd72, %fd106, %fd21, %p17;
	sub.f64 	%fd73, %fd21, %fd72;
	fma.rn.f64 	%fd74, %fd71, %fd73, %fd72;
	st.global.f64 	[%rd9+16], %fd74;
	bra.uni 	$L__BB2_26;
$L__BB2_25:
	st.global.f64 	[%rd9+16], %fd106;
$L__BB2_26:
	ld.param.u32 	%r34, [kama_smooth_kernel_param_4];
	add.s32 	%r35, %r35, 4;
	add.s64 	%rd46, %rd46, 32;
	add.s64 	%rd45, %rd45, 32;
	add.s32 	%r27, %r34, -1;
	and.b32  	%r28, %r27, -4;
	setp.ne.s32 	%p18, %r9, %r28;
	add.s32 	%r36, %r9, 1;
	@%p18 bra 	$L__BB2_6;
	add.s32 	%r37, %r35, 1;
$L__BB2_28:
	setp.eq.s32 	%p19, %r2, 0;
	@%p19 bra 	$L__BB2_46;
	setp.lt.s32 	%p20, %r37, %r15;
	sub.s32 	%r29, %r37, %r15;
	mul.wide.s32 	%rd22, %r29, 8;
	add.s64 	%rd12, %rd3, %rd22;
	mul.wide.s32 	%rd23, %r37, 8;
	add.s64 	%rd13, %rd2, %rd23;
	@%p20 bra 	$L__BB2_33;
	mul.wide.u32 	%rd24, %r37, 8;
	add.s64 	%rd25, %rd3, %rd24;
	ld.global.nc.f64 	%fd26, [%rd25];
	add.s64 	%rd26, %rd1, %rd24;
	ld.global.nc.f64 	%fd27, [%rd26];
	setp.eq.f64 	%p21, %fd27, 0d0000000000000000;
	mov.f64 	%fd110, 0d3FB0624DD2F1A9FC;
	@%p21 bra 	$L__BB2_32;
	ld.global.nc.f64 	%fd76, [%rd12];
	sub.f64 	%fd77, %fd26, %fd76;
	abs.f64 	%fd78, %fd77;
	div.rn.f64 	%fd79, %fd78, %fd27;
	fma.rn.f64 	%fd110, %fd79, 0d3FE34395810624DE, 0d3FB0624DD2F1A9FC;
$L__BB2_32:
	mul.f64 	%fd80, %fd110, %fd110;
	ld.global.f64 	%fd81, [%rd13+-8];
	setp.num.f64 	%p22, %fd81, %fd81;
	selp.f64 	%fd82, %fd81, %fd26, %p22;
	sub.f64 	%fd83, %fd26, %fd82;
	fma.rn.f64 	%fd111, %fd80, %fd83, %fd82;
	add.s64 	%rd28, %rd2, %rd24;
	st.global.f64 	[%rd28], %fd111;
	bra.uni 	$L__BB2_34;
$L__BB2_33:
	ld.global.f64 	%fd111, [%rd13+-8];
	mul.wide.u32 	%rd29, %r37, 8;
	add.s64 	%rd30, %rd2, %rd29;
	st.global.f64 	[%rd30], %fd111;
$L__BB2_34:
	setp.eq.s32 	%p23, %r2, 1;
	add.s32 	%r14, %r37, 1;
	@%p23 bra 	$L__BB2_46;
	setp.lt.s32 	%p24, %r14, %r15;
	@%p24 bra 	$L__BB2_39;
	mul.wide.u32 	%rd31, %r14, 8;
	add.s64 	%rd32, %rd3, %rd31;
	ld.global.nc.f64 	%fd33, [%rd32];
	add.s64 	%rd33, %rd1, %rd31;
	ld.global.nc.f64 	%fd34, [%rd33];
	setp.eq.f64 	%p25, %fd34, 0d0000000000000000;
	mov.f64 	%fd112, 0d3FB0624DD2F1A9FC;
	@%p25 bra 	$L__BB2_38;
	ld.global.nc.f64 	%fd85, [%rd12+8];
	sub.f64 	%fd86, %fd33, %fd85;
	abs.f64 	%fd87, %fd86;
	div.rn.f64 	%fd88, %fd87, %fd34;
	fma.rn.f64 	%fd112, %fd88, 0d3FE34395810624DE, 0d3FB0624DD2F1A9FC;
$L__BB2_38:
	mul.f64 	%fd89, %fd112, %fd112;
	setp.num.f64 	%p26, %fd111, %fd111;
	selp.f64 	%fd90, %fd111, %fd33, %p26;
	sub.f64 	%fd91, %fd33, %fd90;
	fma.rn.f64 	%fd92, %fd89, %fd91, %fd90;
	add.s64 	%rd35, %rd2, %rd31;
	st.global.f64 	[%rd35], %fd92;
	bra.uni 	$L__BB2_40;
$L__BB2_39:
	mul.wide.u32 	%rd36, %r14, 8;
	add.s64 	%rd37, %rd2, %rd36;
	st.global.f64 	[%rd37], %fd111;
$L__BB2_40:
	setp.eq.s32 	%p27, %r2, 2;
	@%p27 bra 	$L__BB2_46;
	add.s32 	%r30, %r37, 2;
	setp.lt.s32 	%p28, %r30, %r15;
	@%p28 bra 	$L__BB2_45;
	mul.wide.u32 	%rd38, %r37, 8;
	add.s64 	%rd39, %rd3, %rd38;
	ld.global.nc.f64 	%fd37, [%rd39+16];
	ld.global.nc.f64 	%fd38, [%rd12+16];
	add.s64 	%rd40, %rd1, %rd38;
	ld.global.nc.f64 	%fd39, [%rd40+16];
	setp.eq.f64 	%p29, %fd39, 0d0000000000000000;
	mov.f64 	%fd113, 0d3FB0624DD2F1A9FC;
	@%p29 bra 	$L__BB2_44;
	sub.f64 	%fd94, %fd37, %fd38;
	abs.f64 	%fd95, %fd94;
	div.rn.f64 	%fd96, %fd95, %fd39;
	fma.rn.f64 	%fd113, %fd96, 0d3FE34395810624DE, 0d3FB0624DD2F1A9FC;
$L__BB2_44:
	mul.f64 	%fd97, %fd113, %fd113;
	ld.global.f64 	%fd98, [%rd13+8];
	setp.num.f64 	%p30, %fd98, %fd98;
	selp.f64 	%fd99, %fd98, %fd37, %p30;
	sub.f64 	%fd100, %fd37, %fd99;
	fma.rn.f64 	%fd101, %fd97, %fd100, %fd99;
	add.s64 	%rd42, %rd2, %rd38;
	st.global.f64 	[%rd42+16], %fd101;
	bra.uni 	$L__BB2_46;
$L__BB2_45:
	ld.global.f64 	%fd102, [%rd13+8];
	mul.wide.u32 	%rd43, %r37, 8;
	add.s64 	%rd44, %rd2, %rd43;
	st.global.f64 	[%rd44+16], %fd102;
$L__BB2_46:
	setp.eq.s32 	%p31, %r3, 0;
	@%p31 bra 	$L__BB2_4;
$L__BB2_47:
	ret;

}
	// .globl	wma_kernel
.visible .entry wma_kernel(
	.param .u64 .ptr .align 1 wma_kernel_param_0,
	.param .u64 .ptr .align 1 wma_kernel_param_1,
	.param .u32 wma_kernel_param_2,
	.param .u32 wma_kernel_param_3
)
{
	.reg .pred 	%p<12>;
	.reg .b32 	%r<39>;
	.reg .b64 	%rd<17>;
	.reg .b64 	%fd<42>;

	ld.param.u64 	%rd8, [wma_kernel_param_0];
	ld.param.u64 	%rd9, [wma_kernel_param_1];
	ld.param.u32 	%r18, [wma_kernel_param_2];
	ld.param.u32 	%r19, [wma_kernel_param_3];
	cvta.to.global.u64 	%rd1, %rd8;
	cvta.to.global.u64 	%rd2, %rd9;
	mov.u32 	%r20, %ctaid.x;
	mov.u32 	%r1, %ntid.x;
	mov.u32 	%r21, %tid.x;
	mad.lo.s32 	%r34, %r20, %r1, %r21;
	setp.ge.s32 	%p1, %r34, %r19;
	@%p1 bra 	$L__BB3_4;
	add.s32 	%r3, %r18, -1;
	setp.gt.s32 	%p2, %r18, 0;
	mad.lo.s32 	%r22, %r18, %r18, %r18;
	cvt.rn.f64.s32 	%fd13, %r22;
	mul.f64 	%fd1, %fd13, 0d3FE0000000000000;
	mov.u32 	%r23, %nctaid.x;
	mul.lo.s32 	%r4, %r1, %r23;
	@%p2 bra 	$L__BB3_5;
	mov.f64 	%fd14, 0d0000000000000000;
	div.rn.f64 	%fd2, %fd14, %fd1;
$L__BB3_3:
	setp.lt.s32 	%p3, %r34, %r3;
	selp.f64 	%fd15, 0d7FF8000000000000, %fd2, %p3;
	mul.wide.s32 	%rd10, %r34, 8;
	add.s64 	%rd11, %rd2, %rd10;
	st.global.f64 	[%rd11], %fd15;
	add.s32 	%r34, %r34, %r4;
	setp.lt.s32 	%p4, %r34, %r19;
	@%p4 bra 	$L__BB3_3;
$L__BB3_4:
	ret;
$L__BB3_5:
	and.b32  	%r5, %r18, 3;
	and.b32  	%r6, %r18, 2147483644;
	add.s32 	%r7, %r18, -3;
	neg.s32 	%r8, %r6;
	add.s64 	%rd3, %rd1, -8;
$L__BB3_6:
	setp.lt.s32 	%p5, %r34, %r3;
	mov.f64 	%fd38, 0d7FF8000000000000;
	@%p5 bra 	$L__BB3_7;
	bra.uni 	$L__BB3_8;
$L__BB3_7:
	mul.wide.s32 	%rd14, %r34, 8;
	add.s64 	%rd15, %rd2, %rd14;
	st.global.f64 	[%rd15], %fd38;
	add.s32 	%r34, %r34, %r4;
	setp.lt.s32 	%p11, %r34, %r19;
	@%p11 bra 	$L__BB3_6;
	bra.uni 	$L__BB3_4;
$L__BB3_8:
	setp.lt.u32 	%p6, %r18, 4;
	mov.f64 	%fd41, 0d0000000000000000;
	mov.b32 	%r37, 0;
	@%p6 bra 	$L__BB3_11;
	mul.wide.s32 	%rd12, %r34, 8;
	add.s64 	%rd16, %rd3, %rd12;
	mov.f64 	%fd41, 0d0000000000000000;
	mov.u32 	%r35, %r8;
	mov.u32 	%r36, %r7;
$L__BB3_10:
	.pragma "nounroll";
	add.s32 	%r25, %r36, 2;
	add.s32 	%r26, %r36, 3;
	cvt.rn.f64.s32 	%fd20, %r26;
	ld.global.nc.f64 	%fd21, [%rd16+8];
	fma.rn.f64 	%fd22, %fd21, %fd20, %fd41;
	cvt.rn.f64.s32 	%fd23, %r25;
	ld.global.nc.f64 	%fd24, [%rd16];
	fma.rn.f64 	%fd25, %fd24, %fd23, %fd22;
	add.s32 	%r27, %r36, 1;
	cvt.rn.f64.s32 	%fd26, %r27;
	ld.global.nc.f64 	%fd27, [%rd16+-8];
	fma.rn.f64 	%fd28, %fd27, %fd26, %fd25;
	cvt.rn.f64.s32 	%fd29, %r36;
	ld.global.nc.f64 	%fd30, [%rd16+-16];
	fma.rn.f64 	%fd41, %fd30, %fd29, %fd28;
	add.s32 	%r36, %r36, -4;
	add.s32 	%r35, %r35, 4;
	add.s64 	%rd16, %rd16, -32;
	setp.eq.s32 	%p7, %r35, 0;
	mov.u32 	%r37, %r6;
	@%p7 bra 	$L__BB3_11;
	bra.uni 	$L__BB3_10;
$L__BB3_11:
	setp.eq.s32 	%p8, %r5, 0;
	@%p8 bra 	$L__BB3_15;
	setp.eq.s32 	%p9, %r5, 1;
	sub.s32 	%r28, %r18, %r37;
	cvt.rn.f64.s32 	%fd31, %r28;
	sub.s32 	%r29, %r34, %r37;
	mul.wide.s32 	%rd13, %r29, 8;
	add.s64 	%rd7, %rd1, %rd13;
	ld.global.nc.f64 	%fd32, [%rd7];
	fma.rn.f64 	%fd41, %fd32, %fd31, %fd41;
	@%p9 bra 	$L__BB3_15;
	setp.eq.s32 	%p10, %r5, 2;
	not.b32 	%r30, %r37;
	add.s32 	%r31, %r18, %r30;
	cvt.rn.f64.s32 	%fd33, %r31;
	ld.global.nc.f64 	%fd34, [%rd7+-8];
	fma.rn.f64 	%fd41, %fd34, %fd33, %fd41;
	@%p10 bra 	$L__BB3_15;
	add.s32 	%r33, %r28, -2;
	cvt.rn.f64.s32 	%fd35, %r33;
	ld.global.nc.f64 	%fd36, [%rd7+-16];
	fma.rn.f64 	%fd41, %fd36, %fd35, %fd41;
$L__BB3_15:
	div.rn.f64 	%fd38, %fd41, %fd1;
	bra.uni 	$L__BB3_7;

}
	// .globl	sma_kernel
.visible .entry sma_kernel(
	.param .u64 .ptr .align 1 sma_kernel_param_0,
	.param .u64 .ptr .align 1 sma_kernel_param_1,
	.param .u32 sma_kernel_param_2,
	.param .u32 sma_kernel_param_3
)
{
	.reg .pred 	%p<12>;
	.reg .b32 	%r<31>;
	.reg .b64 	%rd<27>;
	.reg .b64 	%fd<85>;

	ld.param.u64 	%rd9, [sma_kernel_param_0];
	ld.param.u64 	%rd10, [sma_kernel_param_1];
	ld.param.u32 	%r17, [sma_kernel_param_2];
	ld.param.u32 	%r18, [sma_kernel_param_3];
	cvta.to.global.u64 	%rd1, %rd9;
	cvta.to.global.u64 	%rd2, %rd10;
	mov.u32 	%r19, %ctaid.x;
	mov.u32 	%r20, %ntid.x;
	mov.u32 	%r21, %tid.x;
	mad.lo.s32 	%r1, %r19, %r20, %r21;
	setp.ge.s32 	%p1, %r1, %r18;
	@%p1 bra 	$L__BB4_16;
	add.s32 	%r22, %r17, -1;
	setp.lt.s32 	%p2, %r1, %r22;
	@%p2 bra 	$L__BB4_17;
	setp.lt.s32 	%p3, %r17, 1;
	mov.f64 	%fd84, 0d0000000000000000;
	@%p3 bra 	$L__BB4_15;
	and.b32  	%r2, %r17, 15;
	setp.lt.u32 	%p4, %r17, 16;
	mov.f64 	%fd84, 0d0000000000000000;
	mov.b32 	%r27, 0;
	@%p4 bra 	$L__BB4_6;
	and.b32  	%r27, %r17, 2147483632;
	neg.s32 	%r26, %r27;
	mul.wide.s32 	%rd11, %r1, 8;
	add.s64 	%rd12, %rd11, %rd1;
	add.s64 	%rd25, %rd12, -56;
	mov.f64 	%fd84, 0d0000000000000000;
$L__BB4_5:
	.pragma "nounroll";
	ld.global.nc.f64 	%fd18, [%rd25+56];
	add.f64 	%fd19, %fd84, %fd18;
	ld.global.nc.f64 	%fd20, [%rd25+48];
	add.f64 	%fd21, %fd19, %fd20;
	ld.global.nc.f64 	%fd22, [%rd25+40];
	add.f64 	%fd23, %fd21, %fd22;
	ld.global.nc.f64 	%fd24, [%rd25+32];
	add.f64 	%fd25, %fd23, %fd24;
	ld.global.nc.f64 	%fd26, [%rd25+24];
	add.f64 	%fd27, %fd25, %fd26;
	ld.global.nc.f64 	%fd28, [%rd25+16];
	add.f64 	%fd29, %fd27, %fd28;
	ld.global.nc.f64 	%fd30, [%rd25+8];
	add.f64 	%fd31, %fd29, %fd30;
	ld.global.nc.f64 	%fd32, [%rd25];
	add.f64 	%fd33, %fd31, %fd32;
	ld.global.nc.f64 	%fd34, [%rd25+-8];
	add.f64 	%fd35, %fd33, %fd34;
	ld.global.nc.f64 	%fd36, [%rd25+-16];
	add.f64 	%fd37, %fd35, %fd36;
	ld.global.nc.f64 	%fd38, [%rd25+-24];
	add.f64 	%fd39, %fd37, %fd38;
	ld.global.nc.f64 	%fd40, [%rd25+-32];
	add.f64 	%fd41, %fd39, %fd40;
	ld.global.nc.f64 	%fd42, [%rd25+-40];
	add.f64 	%fd43, %fd41, %fd42;
	ld.global.nc.f64 	%fd44, [%rd25+-48];
	add.f64 	%fd45, %fd43, %fd44;
	ld.global.nc.f64 	%fd46, [%rd25+-56];
	add.f64 	%fd47, %fd45, %fd46;
	ld.global.nc.f64 	%fd48, [%rd25+-64];
	add.f64 	%fd84, %fd47, %fd48;
	add.s32 	%r26, %r26, 16;
	add.s64 	%rd25, %rd25, -128;
	setp.ne.s32 	%p5, %r26, 0;
	@%p5 bra 	$L__BB4_5;
$L__BB4_6:
	setp.eq.s32 	%p6, %r2, 0;
	@%p6 bra 	$L__BB4_15;
	and.b32  	%r8, %r17, 7;
	setp.lt.u32 	%p7, %r2, 8;
	@%p7 bra 	$L__BB4_9;
	sub.s32 	%r24, %r1, %r27;
	mul.wide.s32 	%rd13, %r24, 8;
	add.s64 	%rd14, %rd1, %rd13;
	ld.global.nc.f64 	%fd50, [%rd14];
	add.f64 	%fd51, %fd84, %fd50;
	ld.global.nc.f64 	%fd52, [%rd14+-8];
	add.f64 	%fd53, %fd51, %fd52;
	ld.global.nc.f64 	%fd54, [%rd14+-16];
	add.f64 	%fd55, %fd53, %fd54;
	ld.global.nc.f64 	%fd56, [%rd14+-24];
	add.f64 	%fd57, %fd55, %fd56;
	ld.global.nc.f64 	%fd58, [%rd14+-32];
	add.f64 	%fd59, %fd57, %fd58;
	ld.global.nc.f64 	%fd60, [%rd14+-40];
	add.f64 	%fd61, %fd59, %fd60;
	ld.global.nc.f64 	%fd62, [%rd14+-48];
	add.f64 	%fd63, %fd61, %fd62;
	ld.global.nc.f64 	%fd64, [%rd14+-56];
	add.f64 	%fd84, %fd63, %fd64;
	add.s32 	%r27, %r27, 8;
$L__BB4_9:
	setp.eq.s32 	%p8, %r8, 0;
	@%p8 bra 	$L__BB4_15;
	and.b32  	%r11, %r17, 3;
	setp.lt.u32 	%p9, %r8, 4;
	@%p9 bra 	$L__BB4_12;
	sub.s32 	%r25, %r1, %r27;
	mul.wide.s32 	%rd15, %r25, 8;
	add.s64 	%rd16, %rd1, %rd15;
	ld.global.nc.f64 	%fd66, [%rd16];
	add.f64 	%fd67, %fd84, %fd66;
	ld.global.nc.f64 	%fd68, [%rd16+-8];
	add.f64 	%fd69, %fd67, %fd68;
	ld.global.nc.f64 	%fd70, [%rd16+-16];
	add.f64 	%fd71, %fd69, %fd70;
	ld.global.nc.f64 	%fd72, [%rd16+-24];
	add.f64 	%fd84, %fd71, %fd72;
	add.s32 	%r27, %r27, 4;
$L__BB4_12:
	setp.eq.s32 	%p10, %r11, 0;
	@%p10 bra 	$L__BB4_15;
	mul.wide.s32 	%rd17, %r1, 8;
	mul.wide.u32 	%rd18, %r27, 8;
	sub.s64 	%rd19, %rd17, %rd18;
	add.s64 	%rd26, %rd1, %rd19;
	neg.s32 	%r30, %r11;
$L__BB4_14:
	.pragma "nounroll";
	ld.global.nc.f64 	%fd73, [%rd26];
	add.f64 	%fd84, %fd84, %fd73;
	add.s64 	%rd26, %rd26, -8;
	add.s32 	%r30, %r30, 1;
	setp.ne.s32 	%p11, %r30, 0;
	@%p11 bra 	$L__BB4_14;
$L__BB4_15:
	cvt.rn.f64.s32 	%fd74, %r17;
	div.rn.f64 	%fd75, %fd84, %fd74;
	mul.wide.s32 	%rd20, %r1, 8;
	add.s64 	%rd21, %rd2, %rd20;
	st.global.f64 	[%rd21], %fd75;
$L__BB4_16:
	ret;
$L__BB4_17:
	mul.wide.s32 	%rd22, %r1, 8;
	add.s64 	%rd23, %rd2, %rd22;
	mov.b64 	%rd24, 9221120237041090560;
	st.global.u64 	[%rd23], %rd24;
	bra.uni 	$L__BB4_16;

}
	// .globl	hma_diff_kernel
.visible .entry hma_diff_kernel(
	.param .u64 .ptr .align 1 hma_diff_kernel_param_0,
	.param .u64 .ptr .align 1 hma_diff_kernel_param_1,
	.param .u64 .ptr .align 1 hma_diff_kernel_param_2,
	.param .u32 hma_diff_kernel_param_3
)
{
	.reg .pred 	%p<5>;
	.reg .b32 	%r<6>;
	.reg .b64 	%rd<15>;
	.reg .b64 	%fd<6>;

	ld.param.u64 	%rd2, [hma_diff_kernel_param_0];
	ld.param.u64 	%rd3, [hma_diff_kernel_param_1];
	ld.param.u64 	%rd4, [hma_diff_kernel_param_2];
	ld.param.u32 	%r2, [hma_diff_kernel_param_3];
	cvta.to.global.u64 	%rd1, %rd4;
	mov.u32 	%r3, %ctaid.x;
	mov.u32 	%r4, %ntid.x;
	mov.u32 	%r5, %tid.x;
	mad.lo.s32 	%r1, %r3, %r4, %r5;
	setp.ge.s32 	%p1, %r1, %r2;
	@%p1 bra 	$L__BB5_4;
	cvta.to.global.u64 	%rd5, %rd2;
	cvta.to.global.u64 	%rd6, %rd3;
	mul.wide.s32 	%rd7, %r1, 8;
	add.s64 	%rd8, %rd5, %rd7;
	ld.global.nc.f64 	%fd1, [%rd8];
	add.s64 	%rd9, %rd6, %rd7;
	ld.global.nc.f64 	%fd3, [%rd9];
	setp.num.f64 	%p2, %fd1, %fd1;
	setp.num.f64 	%p3, %fd3, %fd3;
	and.pred  	%p4, %p2, %p3;
	@%p4 bra 	$L__BB5_3;
	add.s64 	%rd11, %rd1, %rd7;
	mov.b64 	%rd12, 9221120237041090560;
	st.global.u64 	[%rd11], %rd12;
	bra.uni 	$L__BB5_4;
$L__BB5_3:
	add.f64 	%fd4, %fd1, %fd1;
	sub.f64 	%fd5, %fd4, %fd3;
	add.s64 	%rd14, %rd1, %rd7;
	st.global.f64 	[%rd14], %fd5;
$L__BB5_4:
	ret;

}


// ===== COMPILED SASS (sm_100) =====

	.target	sm_100

	.elftype	@"ET_EXEC"


//--------------------- .note.nv.tkinfo           --------------------------
	.section	.note.nv.tkinfo,"",@"SHT_NOTE"
	.sectionflags	@"SHF_NOTE_NV_TKINFO"
	.tkinfo
        /*0018*/ 	.word	0x00000002
        /*0030*/ 	.string	""
        /*0030*/ 	.string	"ptxas"
        /*0030*/ 	.string	"Cuda compilation tools, release 13.0, V13.0.88"
        /*0030*/ 	.string	"Build cuda_13.0.r13.0/compiler.36424714_0"
        /*0030*/ 	.string	"-arch sm_100 -m 64 "



//--------------------- .note.nv.cuinfo           --------------------------
	.section	.note.nv.cuinfo,"",@"SHT_NOTE"
	.sectionflags	@"SHF_NOTE_NV_CUINFO"
        /*0018*/ 	.short	0x0002
        /*001a*/ 	.short	0x0064
        /*001c*/ 	.short	0x0082
	.zero		2


//--------------------- .nv.info                  --------------------------
	.section	.nv.info,"",@"SHT_CUDA_INFO"
	.align	4


	//----- nvinfo : EIATTR_REGCOUNT
	.align		4
        /*0000*/ 	.byte	0x04, 0x2f
        /*0002*/ 	.short	(.L_1 - .L_0)
	.align		4
.L_0:
        /*0004*/ 	.word	index@(ema_kernel)
        /*0008*/ 	.word	0x00000028


	//----- nvinfo : EIATTR_FRAME_SIZE
	.align		4
.L_1:
        /*000c*/ 	.byte	0x04, 0x11
        /*000e*/ 	.short	(.L_3 - .L_2)
	.align		4
.L_2:
        /*0010*/ 	.word	index@($__internal_3_$__cuda_sm20_div_rn_f64_full)
        /*0014*/ 	.word	0x00000000


	//----- nvinfo : EIATTR_FRAME_SIZE
	.align		4
.L_3:
        /*0018*/ 	.byte	0x04, 0x11
        /*001a*/ 	.short	(.L_5 - .L_4)
	.align		4
.L_4:
        /*001c*/ 	.word	index@(ema_kernel)
        /*0020*/ 	.word	0x00000000


	//----- nvinfo : EIATTR_REGCOUNT
	.align		4
.L_5:
        /*0024*/ 	.byte	0x04, 0x2f
        /*0026*/ 	.short	(.L_7 - .L_6)
	.align		4
.L_6:
        /*0028*/ 	.word	index@(kama_noise_kernel)
        /*002c*/ 	.word	0x00000016


	//----- nvinfo : EIATTR_FRAME_SIZE
	.align		4
.L_7:
        /*0030*/ 	.byte	0x04, 0x11
        /*0032*/ 	.short	(.L_9 - .L_8)
	.align		4
.L_8:
        /*0034*/ 	.word	index@(kama_noise_kernel)
        /*0038*/ 	.word	0x00000000


	//----- nvinfo : EIATTR_REGCOUNT
	.align		4
.L_9:
        /*003c*/ 	.byte	0x04, 0x2f
        /*003e*/ 	.short	(.L_11 - .L_10)
	.align		4
.L_10:
        /*0040*/ 	.word	index@(kama_smooth_kernel)
        /*0044*/ 	.word	0x0000002a


	//----- nvinfo : EIATTR_FRAME_SIZE
	.align		4
.L_11:
        /*0048*/ 	.byte	0x04, 0x11
        /*004a*/ 	.short	(.L_13 - .L_12)
	.align		4
.L_12:
        /*004c*/ 	.word	index@($__internal_2_$__cuda_sm20_div_rn_f64_full)
        /*0050*/ 	.word	0x00000000


	//----- nvinfo : EIATTR_FRAME_SIZE
	.align		4
.L_13:
        /*0054*/ 	.byte	0x04, 0x11
        /*0056*/ 	.short	(.L_15 - .L_14)
	.align		4
.L_14:
        /*0058*/ 	.word	index@(kama_smooth_kernel)
        /*005c*/ 	.word	0x00000000


	//----- nvinfo : EIATTR_REGCOUNT
	.align		4
.L_15:
        /*0060*/ 	.byte	0x04, 0x2f
        /*0062*/ 	.short	(.L_17 - .L_16)
	.align		4
.L_16:
        /*0064*/ 	.word	index@(wma_kernel)
        /*0068*/ 	.word	0x00000020


	//----- nvinfo : EIATTR_FRAME_SIZE
	.align		4
.L_17:
        /*006c*/ 	.byte	0x04, 0x11
        /*006e*/ 	.short	(.L_19 - .L_18)
	.align		4
.L_18:
        /*0070*/ 	.word	index@($__internal_1_$__cuda_sm20_div_rn_f64_full)
        /*0074*/ 	.word	0x00000000


	//----- nvinfo : EIATTR_FRAME_SIZE
	.align		4
.L_19:
        /*0078*/ 	.byte	0x04, 0x11
        /*007a*/ 	.short	(.L_21 - .L_20)
	.align		4
.L_20:
        /*007c*/ 	.word	index@(wma_kernel)
        /*0080*/ 	.word	0x00000000


	//----- nvinfo : EIATTR_REGCOUNT
	.align		4
.L_21:
        /*0084*/ 	.byte	0x04, 0x2f
        /*0086*/ 	.short	(.L_23 - .L_22)
	.align		4
.L_22:
        /*0088*/ 	.word	index@(sma_kernel)
        /*008c*/ 	.word	0x0000001e


	//----- nvinfo : EIATTR_FRAME_SIZE
	.align		4
.L_23:
        /*0090*/ 	.byte	0x04, 0x11
        /*0092*/ 	.short	(.L_25 - .L_24)
	.align		4
.L_24:
        /*0094*/ 	.word	index@($__internal_0_$__cuda_sm20_div_rn_f64_full)
        /*0098*/ 	.word	0x00000000


	//----- nvinfo : EIATTR_FRAME_SIZE
	.align		4
.L_25:
        /*009c*/ 	.byte	0x04, 0x11
        /*009e*/ 	.short	(.L_27 - .L_26)
	.align		4
.L_26:
        /*00a0*/ 	.word	index@(sma_kernel)
        /*00a4*/ 	.word	0x00000000


	//----- nvinfo : EIATTR_REGCOUNT
	.align		4
.L_27:
        /*00a8*/ 	.byte	0x04, 0x2f
        /*00aa*/ 	.short	(.L_29 - .L_28)
	.align		4
.L_28:
        /*00ac*/ 	.word	index@(hma_diff_kernel)
        /*00b0*/ 	.word	0x0000000e


	//----- nvinfo : EIATTR_FRAME_SIZE
	.align		4
.L_29:
        /*00b4*/ 	.byte	0x04, 0x11
        /*00b6*/ 	.short	(.L_31 - .L_30)
	.align		4
.L_30:
        /*00b8*/ 	.word	index@(hma_diff_kernel)
        /*00bc*/ 	.word	0x00000000


	//----- nvinfo : EIATTR_MIN_STACK_SIZE
	.align		4
.L_31:
        /*00c0*/ 	.byte	0x04, 0x12
        /*00c2*/ 	.short	(.L_33 - .L_32)
	.align		4
.L_32:
        /*00c4*/ 	.word	index@(hma_diff_kernel)
        /*00c8*/ 	.word	0x00000000


	//----- nvinfo : EIATTR_MIN_STACK_SIZE
	.align		4
.L_33:
        /*00cc*/ 	.byte	0x04, 0x12
        /*00ce*/ 	.short	(.L_35 - .L_34)
	.align		4
.L_34:
        /*00d0*/ 	.word	index@(sma_kernel)
        /*00d4*/ 	.word	0x00000000


	//----- nvinfo : EIATTR_MIN_STACK_SIZE
	.align		4
.L_35:
        /*00d8*/ 	.byte	0x04, 0x12
        /*00da*/ 	.short	(.L_37 - .L_36)
	.align		4
.L_36:
        /*00dc*/ 	.word	index@(wma_kernel)
        /*00e0*/ 	.word	0x00000000


	//----- nvinfo : EIATTR_MIN_STACK_SIZE
	.align		4
.L_37:
        /*00e4*/ 	.byte	0x04, 0x12
        /*00e6*/ 	.short	(.L_39 - .L_38)
	.align		4
.L_38:
        /*00e8*/ 	.word	index@(kama_smooth_kernel)
        /*00ec*/ 	.word	0x00000000


	//----- nvinfo : EIATTR_MIN_STACK_SIZE
	.align		4
.L_39:
        /*00f0*/ 	.byte	0x04, 0x12
        /*00f2*/ 	.short	(.L_41 - .L_40)
	.align		4
.L_40:
        /*00f4*/ 	.word	index@(kama_noise_kernel)
        /*00f8*/ 	.word	0x00000000


	//----- nvinfo : EIATTR_MIN_STACK_SIZE
	.align		4
.L_41:
        /*00fc*/ 	.byte	0x04, 0x12
        /*00fe*/ 	.short	(.L_43 - .L_42)
	.align		4
.L_42:
        /*0100*/ 	.word	index@(ema_kernel)
        /*0104*/ 	.word	0x00000000
.L_43:


//--------------------- .nv.compat                --------------------------
	.section	.nv.compat,"",@"SHT_CUDA_COMPAT_INFO"
	.align	4
        /*0000*/ 	.byte	0x02, 0x09, 0x00, 0x00, 0x02, 0x02, 0x01, 0x00, 0x02, 0x05, 0x05, 0x00, 0x03, 0x07, 0x01, 0x01
        /*0010*/ 	.byte	0x02, 0x03, 0x00, 0x00, 0x02, 0x06, 0x01, 0x00, 0x04, 0x0b, 0x08, 0x00, 0x01, 0x00, 0x00, 0x00
        /*0020*/ 	.byte	0x00, 0x00, 0x00, 0x00


//--------------------- .nv.info.hma_diff_kernel  --------------------------
	.section	.nv.info.hma_diff_kernel,"",@"SHT_CUDA_INFO"
	.sectionflags	@""
	.align	4


	//----- nvinfo : EIATTR_CUDA_API_VERSION
	.align		4
        /*0000*/ 	.byte	0x04, 0x37
        /*0002*/ 	.short	(.L_45 - .L_44)
.L_44:
        /*0004*/ 	.word	0x00000082


	//----- nvinfo : EIATTR_KPARAM_INFO
	.align		4
.L_45:
        /*0008*/ 	.byte	0x04, 0x17
        /*000a*/ 	.short	(.L_47 - .L_46)
.L_46:
        /*000c*/ 	.word	0x00000000
        /*0010*/ 	.short	0x0003
        /*0012*/ 	.short	0x0018
        /*0014*/ 	.byte	0x00, 0xf0, 0x11, 0x00


	//----- nvinfo : EIATTR_KPARAM_INFO
	.align		4
.L_47:
        /*0018*/ 	.byte	0x04, 0x17
        /*001a*/ 	.short	(.L_49 - .L_48)
.L_48:
        /*001c*/ 	.word	0x00000000
        /*0020*/ 	.short	0x0002
        /*0022*/ 	.short	0x0010
        /*0024*/ 	.byte	0x00, 0xf5, 0x21, 0x00


	//----- nvinfo : EIATTR_KPARAM_INFO
	.align		4
.L_49:
        /*0028*/ 	.byte	0x04, 0x17
        /*002a*/ 	.short	(.L_51 - .L_50)
.L_50:
        /*002c*/ 	.word	0x00000000
        /*0030*/ 	.short	0x0001
        /*0032*/ 	.short	0x0008
        /*0034*/ 	.byte	0x00, 0xf5, 0x21, 0x00


	//----- nvinfo : EIATTR_KPARAM_INFO
	.align		4
.L_51:
        /*0038*/ 	.byte	0x04, 0x17
        /*003a*/ 	.short	(.L_53 - .L_52)
.L_52:
        /*003c*/ 	.word	0x00000000
        /*0040*/ 	.short	0x0000
        /*0042*/ 	.short	0x0000
        /*0044*/ 	.byte	0x00, 0xf5, 0x21, 0x00


	//----- nvinfo : EIATTR_SPARSE_MMA_MASK
	.align		4
.L_53:
        /*0048*/ 	.byte	0x03, 0x50
        /*004a*/ 	.short	0x0000


	//----- nvinfo : EIATTR_MAXREG_COUNT
	.align		4
        /*004c*/ 	.byte	0x03, 0x1b
        /*004e*/ 	.short	0x00ff


	//----- nvinfo : EIATTR_MERCURY_ISA_VERSION
	.align		4
        /*0050*/ 	.byte	0x03, 0x5f
        /*0052*/ 	.short	0x0101


	//----- nvinfo : EIATTR_VRC_CTA_INIT_COUNT
	.align		4
        /*0054*/ 	.byte	0x02, 0x4a
	.zero		1
	.zero		1


	//----- nvinfo : EIATTR_EXIT_INSTR_OFFSETS
	.align		4
        /*0058*/ 	.byte	0x04, 0x1c
        /*005a*/ 	.short	(.L_55 - .L_54)


	//   ....[0]....
.L_54:
        /*005c*/ 	.word	0x00000070


	//   ....[1]....
        /*0060*/ 	.word	0x00000160


	//   ....[2]....
        /*0064*/ 	.word	0x000001c0


	//----- nvinfo : EIATTR_CBANK_PARAM_SIZE
	.align		4
.L_55:
        /*0068*/ 	.byte	0x03, 0x19
        /*006a*/ 	.short	0x001c


	//----- nvinfo : EIATTR_PARAM_CBANK
	.align		4
        /*006c*/ 	.byte	0x04, 0x0a
        /*006e*/ 	.short	(.L_57 - .L_56)
	.align		4
.L_56:
        /*0070*/ 	.word	index@(.nv.constant0.hma_diff_kernel)
        /*0074*/ 	.short	0x0380
        /*0076*/ 	.short	0x001c


	//----- nvinfo : EIATTR_SW_WAR
	.align		4
.L_57:
        /*0078*/ 	.byte	0x04, 0x36
        /*007a*/ 	.short	(.L_59 - .L_58)
.L_58:
        /*007c*/ 	.word	0x00000008
.L_59:


//--------------------- .nv.info.sma_kernel       --------------------------
	.section	.nv.info.sma_kernel,"",@"SHT_CUDA_INFO"
	.sectionflags	@""
	.align	4


	//----- nvinfo : EIATTR_CUDA_API_VERSION
	.align		4
        /*0000*/ 	.byte	0x04, 0x37
        /*0002*/ 	.short	(.L_61 - .L_60)
.L_60:
        /*0004*/ 	.word	0x00000082


	//----- nvinfo : EIATTR_KPARAM_INFO
	.align		4
.L_61:
        /*0008*/ 	.byte	0x04, 0x17
        /*000a*/ 	.short	(.L_63 - .L_62)
.L_62:
        /*000c*/ 	.word	0x00000000
        /*0010*/ 	.short	0x0003
        /*0012*/ 	.short	0x0014
        /*0014*/ 	.byte	0x00, 0xf0, 0x11, 0x00


	//----- nvinfo : EIATTR_KPARAM_INFO
	.align		4
.L_63:
        /*0018*/ 	.byte	0x04, 0x17
        /*001a*/ 	.short	(.L_65 - .L_64)
.L_64:
        /*001c*/ 	.word	0x00000000
        /*0020*/ 	.short	0x0002
        /*0022*/ 	.short	0x0010
        /*0024*/ 	.byte	0x00, 0xf0, 0x11, 0x00


	//----- nvinfo : EIATTR_KPARAM_INFO
	.align		4
.L_65:
        /*0028*/ 	.byte	0x04, 0x17
        /*002a*/ 	.short	(.L_67 - .L_66)
.L_66:
        /*002c*/ 	.word	0x00000000
        /*0030*/ 	.short	0x0001
        /*0032*/ 	.short	0x0008
        /*0034*/ 	.byte	0x00, 0xf5, 0x21, 0x00


	//----- nvinfo : EIATTR_KPARAM_INFO
	.align		4
.L_67:
        /*0038*/ 	.byte	0x04, 0x17
        /*003a*/ 	.short	(.L_69 - .L_68)
.L_68:
        /*003c*/ 	.word	0x00000000
        /*0040*/ 	.short	0x0000
        /*0042*/ 	.short	0x0000
        /*0044*/ 	.byte	0x00, 0xf5, 0x21, 0x00


	//----- nvinfo : EIATTR_SPARSE_MMA_MASK
	.align		4
.L_69:
        /*0048*/ 	.byte	0x03, 0x50
        /*004a*/ 	.short	0x0000


	//----- nvinfo : EIATTR_MAXREG_COUNT
	.align		4
        /*004c*/ 	.byte	0x03, 0x1b
        /*004e*/ 	.short	0x00ff


	//----- nvinfo : EIATTR_MERCURY_ISA_VERSION
	.align		4
        /*0050*/ 	.byte	0x03, 0x5f
        /*0052*/ 	.short	0x0101


	//----- nvinfo : EIATTR_VRC_CTA_INIT_COUNT
	.align		4
        /*0054*/ 	.byte	0x02, 0x4a
	.zero		1
	.zero		1


	//----- nvinfo : EIATTR_EXIT_INSTR_OFFSETS
	.align		4
        /*0058*/ 	.byte	0x04, 0x1c
        /*005a*/ 	.short	(.L_71 - .L_70)


	//   ....[0]....
.L_70:
        /*005c*/ 	.word	0x00000070


	//   ....[1]....
        /*0060*/ 	.word	0x00000950


	//   ....[2]....
        /*0064*/ 	.word	0x000009b0


	//----- nvinfo : EIATTR_CRS_STACK_SIZE
	.align		4
.L_71:
        /*0068*/ 	.byte	0x04, 0x1e
        /*006a*/ 	.short	(.L_73 - .L_72)
.L_72:
        /*006c*/ 	.word	0x00000000


	//----- nvinfo : EIATTR_CBANK_PARAM_SIZE
	.align		4
.L_73:
        /*0070*/ 	.byte	0x03, 0x19
        /*0072*/ 	.short	0x0018


	//----- nvinfo : EIATTR_PARAM_CBANK
	.align		4
        /*0074*/ 	.byte	0x04, 0x0a
        /*0076*/ 	.short	(.L_75 - .L_74)
	.align		4
.L_74:
        /*0078*/ 	.word	index@(.nv.constant0.sma_kernel)
        /*007c*/ 	.short	0x0380
        /*007e*/ 	.short	0x0018


	//----- nvinfo : EIATTR_SW_WAR
	.align		4
.L_75:
        /*0080*/ 	.byte	0x04, 0x36
        /*0082*/ 	.short	(.L_77 - .L_76)
.L_76:
        /*0084*/ 	.word	0x00000008
.L_77:


//--------------------- .nv.info.wma_kernel       --------------------------
	.section	.nv.info.wma_kernel,"",@"SHT_CUDA_INFO"
	.sectionflags	@""
	.align	4


	//----- nvinfo : EIATTR_CUDA_API_VERSION
	.align		4
        /*0000*/ 	.byte	0x04, 0x37
        /*0002*/ 	.short	(.L_79 - .L_78)
.L_78:
        /*0004*/ 	.word	0x00000082


	//----- nvinfo : EIATTR_KPARAM_INFO
	.align		4
.L_79:
        /*0008*/ 	.byte	0x04, 0x17
        /*000a*/ 	.short	(.L_81 - .L_80)
.L_80:
        /*000c*/ 	.word	0x00000000
        /*0010*/ 	.short	0x0003
        /*0012*/ 	.short	0x0014
        /*0014*/ 	.byte	0x00, 0xf0, 0x11, 0x00


	//----- nvinfo : EIATTR_KPARAM_INFO
	.align		4
.L_81:
        /*0018*/ 	.byte	0x04, 0x17
        /*001a*/ 	.short	(.L_83 - .L_82)
.L_82:
        /*001c*/ 	.word	0x00000000
        /*0020*/ 	.short	0x0002
        /*0022*/ 	.short	0x0010
        /*0024*/ 	.byte	0x00, 0xf0, 0x11, 0x00


	//----- nvinfo : EIATTR_KPARAM_INFO
	.align		4
.L_83:
        /*0028*/ 	.byte	0x04, 0x17
        /*002a*/ 	.short	(.L_85 - .L_84)
.L_84:
        /*002c*/ 	.word	0x00000000
        /*0030*/ 	.short	0x0001
        /*0032*/ 	.short	0x0008
        /*0034*/ 	.byte	0x00, 0xf5, 0x21, 0x00


	//----- nvinfo : EIATTR_KPARAM_INFO
	.align		4
.L_85:
        /*0038*/ 	.byte	0x04, 0x17
        /*003a*/ 	.short	(.L_87 - .L_86)
.L_86:
        /*003c*/ 	.word	0x00000000
        /*0040*/ 	.short	0x0000
        /*0042*/ 	.short	0x0000
        /*0044*/ 	.byte	0x00, 0xf5, 0x21, 0x00


	//----- nvinfo : EIATTR_SPARSE_MMA_MASK
	.align		4
.L_87:
        /*0048*/ 	.byte	0x03, 0x50
        /*004a*/ 	.short	0x0000


	//----- nvinfo : EIATTR_MAXREG_COUNT
	.align		4
        /*004c*/ 	.byte	0x03, 0x1b
        /*004e*/ 	.short	0x00ff


	//----- nvinfo : EIATTR_MERCURY_ISA_VERSION
	.align		4
        /*0050*/ 	.byte	0x03, 0x5f
        /*0052*/ 	.short	0x0101


	//----- nvinfo : EIATTR_VRC_CTA_INIT_COUNT
	.align		4
        /*0054*/ 	.byte	0x02, 0x4a
	.zero		1
	.zero		1


	//----- nvinfo : EIATTR_EXIT_INSTR_OFFSETS
	.align		4
        /*0058*/ 	.byte	0x04, 0x1c
        /*005a*/ 	.short	(.L_89 - .L_88)


	//   ....[0]....
.L_88:
        /*005c*/ 	.word	0x00000070


	//   ....[1]....
        /*0060*/ 	.word	0x00000210


	//   ....[2]....
        /*0064*/ 	.word	0x00000840


	//----- nvinfo : EIATTR_CRS_STACK_SIZE
	.align		4
.L_89:
        /*0068*/ 	.byte	0x04, 0x1e
        /*006a*/ 	.short	(.L_91 - .L_90)
.L_90:
        /*006c*/ 	.word	0x00000000


	//----- nvinfo : EIATTR_CBANK_PARAM_SIZE
	.align		4
.L_91:
        /*0070*/ 	.byte	0x03, 0x19
        /*0072*/ 	.short	0x0018


	//----- nvinfo : EIATTR_PARAM_CBANK
	.align		4
        /*0074*/ 	.byte	0x04, 0x0a
        /*0076*/ 	.short	(.L_93 - .L_92)
	.align		4
.L_92:
        /*0078*/ 	.word	index@(.nv.constant0.wma_kernel)
        /*007c*/ 	.short	0x0380
        /*007e*/ 	.short	0x0018


	//----- nvinfo : EIATTR_SW_WAR
	.align		4
.L_93:
        /*0080*/ 	.byte	0x04, 0x36
        /*0082*/ 	.short	(.L_95 - .L_94)
.L_94:
        /*0084*/ 	.word	0x00000008
.L_95:


//--------------------- .nv.info.kama_smooth_kernel --------------------------
	.section	.nv.info.kama_smooth_kernel,"",@"SHT_CUDA_INFO"
	.sectionflags	@""
	.align	4


	//----- nvinfo : EIATTR_CUDA_API_VERSION
	.align		4
        /*0000*/ 	.byte	0x04, 0x37
        /*0002*/ 	.short	(.L_97 - .L_96)
.L_96:
        /*0004*/ 	.word	0x00000082


	//----- nvinfo : EIATTR_KPARAM_INFO
	.align		4
.L_97:
        /*0008*/ 	.byte	0x04, 0x17
        /*000a*/ 	.short	(.L_99 - .L_98)
.L_98:
        /*000c*/ 	.word	0x00000000
        /*0010*/ 	.short	0x0004
        /*0012*/ 	.short	0x001c
        /*0014*/ 	.byte	0x00, 0xf0, 0x11, 0x00


	//----- nvinfo : EIATTR_KPARAM_INFO
	.align		4
.L_99:
        /*0018*/ 	.byte	0x04, 0x17
        /*001a*/ 	.short	(.L_101 - .L_100)
.L_100:
        /*001c*/ 	.word	0x00000000
        /*0020*/ 	.short	0x0003
        /*0022*/ 	.short	0x0018
        /*0024*/ 	.byte	0x00, 0xf0, 0x11, 0x00


	//----- nvinfo : EIATTR_KPARAM_INFO
	.align		4
.L_101:
        /*0028*/ 	.byte	0x04, 0x17
        /*002a*/ 	.short	(.L_103 - .L_102)
.L_102:
        /*002c*/ 	.word	0x00000000
        /*0030*/ 	.short	0x0002
        /*0032*/ 	.short	0x0010
        /*0034*/ 	.byte	0x00, 0xf5, 0x21, 0x00


	//----- nvinfo : EIATTR_KPARAM_INFO
	.align		4
.L_103:
        /*0038*/ 	.byte	0x04, 0x17
        /*003a*/ 	.short	(.L_105 - .L_104)
.L_104:
        /*003c*/ 	.word	0x00000000
        /*0040*/ 	.short	0x0001
        /*0042*/ 	.short	0x0008
        /*0044*/ 	.byte	0x00, 0xf5, 0x21, 0x00


	//----- nvinfo : EIATTR_KPARAM_INFO
	.align		4
.L_105:
        /*0048*/ 	.byte	0x04, 0x17
        /*004a*/ 	.short	(.L_107 - .L_106)
.L_106:
        /*004c*/ 	.word	0x00000000
        /*0050*/ 	.short	0x0000
        /*0052*/ 	.short	0x0000
        /*0054*/ 	.byte	0x00, 0xf5, 0x21, 0x00


	//----- nvinfo : EIATTR_SPARSE_MMA_MASK
	.align		4
.L_107:
        /*0058*/ 	.byte	0x03, 0x50
        /*005a*/ 	.short	0x0000


	//----- nvinfo : EIATTR_MAXREG_COUNT
	.align		4
        /*005c*/ 	.byte	0x03, 0x1b
        /*005e*/ 	.short	0x00ff


	//----- nvinfo : EIATTR_MERCURY_ISA_VERSION
	.align		4
        /*0060*/ 	.byte	0x03, 0x5f
        /*0062*/ 	.short	0x0101


	//----- nvinfo : EIATTR_VRC_CTA_INIT_COUNT
	.align		4
        /*0064*/ 	.byte	0x02, 0x4a
	.zero		1
	.zero		1


	//----- nvinfo : EIATTR_EXIT_INSTR_OFFSETS
	.align		4
        /*0068*/ 	.byte	0x04, 0x1c
        /*006a*/ 	.short	(.L_109 - .L_108)


	//   ....[0]....
.L_108:
        /*006c*/ 	.word	0x00000090


	//   ....[1]....
        /*0070*/ 	.word	0x00000100


	//   ....[2]....
        /*0074*/ 	.word	0x00001af0


	//----- nvinfo : EIATTR_CRS_STACK_SIZE
	.align		4
.L_109:
        /*0078*/ 	.byte	0x04, 0x1e
        /*007a*/ 	.short	(.L_111 - .L_110)
.L_110:
        /*007c*/ 	.word	0x00000000


	//----- nvinfo : EIATTR_CBANK_PARAM_SIZE
	.align		4
.L_111:
        /*0080*/ 	.byte	0x03, 0x19
        /*0082*/ 	.short	0x0020


	//----- nvinfo : EIATTR_PARAM_CBANK
	.align		4
        /*0084*/ 	.byte	0x04, 0x0a
        /*0086*/ 	.short	(.L_113 - .L_112)
	.align		4
.L_112:
        /*0088*/ 	.word	index@(.nv.constant0.kama_smooth_kernel)
        /*008c*/ 	.short	0x0380
        /*008e*/ 	.short	0x0020


	//----- nvinfo : EIATTR_SW_WAR
	.align		4
.L_113:
        /*0090*/ 	.byte	0x04, 0x36
        /*0092*/ 	.short	(.L_115 - .L_114)
.L_114:
        /*0094*/ 	.word	0x00000008
.L_115:


//--------------------- .nv.info.kama_noise_kernel --------------------------
	.section	.nv.info.kama_noise_kernel,"",@"SHT_CUDA_INFO"
	.sectionflags	@""
	.align	4


	//----- nvinfo : EIATTR_CUDA_API_VERSION
	.align		4
        /*0000*/ 	.byte	0x04, 0x37
        /*0002*/ 	.short	(.L_117 - .L_116)
.L_116:
        /*0004*/ 	.word	0x00000082


	//----- nvinfo : EIATTR_KPARAM_INFO
	.align		4
.L_117:
        /*0008*/ 	.byte	0x04, 0x17
        /*000a*/ 	.short	(.L_119 - .L_118)
.L_118:
        /*000c*/ 	.word	0x00000000
        /*0010*/ 	.short	0x0003
        /*0012*/ 	.short	0x0014
        /*0014*/ 	.byte	0x00, 0xf0, 0x11, 0x00


	//----- nvinfo : EIATTR_KPARAM_INFO
	.align		4
.L_119:
        /*0018*/ 	.byte	0x04, 0x17
        /*001a*/ 	.short	(.L_121 - .L_120)
.L_120:
        /*001c*/ 	.word	0x00000000
        /*0020*/ 	.short	0x0002
        /*0022*/ 	.short	0x0010
        /*0024*/ 	.byte	0x00, 0xf0, 0x11, 0x00


	//----- nvinfo : EIATTR_KPARAM_INFO
	.align		4
.L_121:
        /*0028*/ 	.byte	0x04, 0x17
        /*002a*/ 	.short	(.L_123 - .L_122)
.L_122:
        /*002c*/ 	.word	0x00000000
        /*0030*/ 	.short	0x0001
        /*0032*/ 	.short	0x0008
        /*0034*/ 	.byte	0x00, 0xf5, 0x21, 0x00


	//----- nvinfo : EIATTR_KPARAM_INFO
	.align		4
.L_123:
        /*0038*/ 	.byte	0x04, 0x17
        /*003a*/ 	.short	(.L_125 - .L_124)
.L_124:
        /*003c*/ 	.word	0x00000000
        /*0040*/ 	.short	0x0000
        /*0042*/ 	.short	0x0000
        /*0044*/ 	.byte	0x00, 0xf5, 0x21, 0x00


	//----- nvinfo : EIATTR_SPARSE_MMA_MASK
	.align		4
.L_125:
        /*0048*/ 	.byte	0x03, 0x50
        /*004a*/ 	.short	0x0000


	//----- nvinfo : EIATTR_MAXREG_COUNT
	.align		4
        /*004c*/ 	.byte	0x03, 0x1b
        /*004e*/ 	.short	0x00ff


	//----- nvinfo : EIATTR_MERCURY_ISA_VERSION
	.align		4
        /*0050*/ 	.byte	0x03, 0x5f
        /*0052*/ 	.short	0x0101


	//----- nvinfo : EIATTR_VRC_CTA_INIT_COUNT
	.align		4
        /*0054*/ 	.byte	0x02, 0x4a
	.zero		1
	.zero		1


	//----- nvinfo : EIATTR_EXIT_INSTR_OFFSETS
	.align		4
        /*0058*/ 	.byte	0x04, 0x1c
        /*005a*/ 	.short	(.L_127 - .L_126)


	//   ....[0]....
.L_126:
        /*005c*/ 	.word	0x00000070


	//   ....[1]....
        /*0060*/ 	.word	0x00000540


	//----- nvinfo : EIATTR_CRS_STACK_SIZE
	.align		4
.L_127:
        /*0064*/ 	.byte	0x04, 0x1e
        /*0066*/ 	.short	(.L_129 - .L_128)
.L_128:
        /*0068*/ 	.word	0x00000000


	//----- nvinfo : EIATTR_CBANK_PARAM_SIZE
	.align		4
.L_129:
        /*006c*/ 	.byte	0x03, 0x19
        /*006e*/ 	.short	0x0018


	//----- nvinfo : EIATTR_PARAM_CBANK
	.align		4
        /*0070*/ 	.byte	0x04, 0x0a
        /*0072*/ 	.short	(.L_131 - .L_130)
	.align		4
.L_130:
        /*0074*/ 	.word	index@(.nv.constant0.kama_noise_kernel)
        /*0078*/ 	.short	0x0380
        /*007a*/ 	.short	0x0018


	//----- nvinfo : EIATTR_SW_WAR
	.align		4
.L_131:
        /*007c*/ 	.byte	0x04, 0x36
        /*007e*/ 	.short	(.L_133 - .L_132)
.L_132:
        /*0080*/ 	.word	0x00000008
.L_133:


//--------------------- .nv.info.ema_kernel       --------------------------
	.section	.nv.info.ema_kernel,"",@"SHT_CUDA_INFO"
	.sectionflags	@""
	.align	4


	//----- nvinfo : EIATTR_CUDA_API_VERSION
	.align		4
        /*0000*/ 	.byte	0x04, 0x37
        /*0002*/ 	.short	(.L_135 - .L_134)
.L_134:
        /*0004*/ 	.word	0x00000082


	//----- nvinfo : EIATTR_KPARAM_INFO
	.align		4
.L_135:
        /*0008*/ 	.byte	0x04, 0x17
        /*000a*/ 	.short	(.L_137 - .L_136)
.L_136:
        /*000c*/ 	.word	0x00000000
        /*0010*/ 	.short	0x0003
        /*0012*/ 	.short	0x0014
        /*0014*/ 	.byte	0x00, 0xf0, 0x11, 0x00


	//----- nvinfo : EIATTR_KPARAM_INFO
	.align		4
.L_137:
        /*0018*/ 	.byte	0x04, 0x17
        /*001a*/ 	.short	(.L_139 - .L_138)
.L_138:
        /*001c*/ 	.word	0x00000000
        /*0020*/ 	.short	0x0002
        /*0022*/ 	.short	0x0010
        /*0024*/ 	.byte	0x00, 0xf0, 0x11, 0x00


	//----- nvinfo : EIATTR_KPARAM_INFO
	.align		4
.L_139:
        /*0028*/ 	.byte	0x04, 0x17
        /*002a*/ 	.short	(.L_141 - .L_140)
.L_140:
        /*002c*/ 	.word	0x00000000
        /*0030*/ 	.short	0x0001
        /*0032*/ 	.short	0x0008
        /*0034*/ 	.byte	0x00, 0xf5, 0x21, 0x00


	//----- nvinfo : EIATTR_KPARAM_INFO
	.align		4
.L_141:
        /*0038*/ 	.byte	0x04, 0x17
        /*003a*/ 	.short	(.L_143 - .L_142)
.L_142:
        /*003c*/ 	.word	0x00000000
        /*0040*/ 	.short	0x0000
        /*0042*/ 	.short	0x0000
        /*0044*/ 	.byte	0x00, 0xf5, 0x21, 0x00


	//----- nvinfo : EIATTR_SPARSE_MMA_MASK
	.align		4
.L_143:
        /*0048*/ 	.byte	0x03, 0x50
        /*004a*/ 	.short	0x0000


	//----- nvinfo : EIATTR_MAXREG_COUNT
	.align		4
        /*004c*/ 	.byte	0x03, 0x1b
        /*004e*/ 	.short	0x00ff


	//----- nvinfo : EIATTR_MERCURY_ISA_VERSION
	.align		4
        /*0050*/ 	.byte	0x03, 0x5f
        /*0052*/ 	.short	0x0101


	//----- nvinfo : EIATTR_VRC_CTA_INIT_COUNT
	.align		4
        /*0054*/ 	.byte	0x02, 0x4a
	.zero		1
	.zero		1


	//----- nvinfo : EIATTR_EXIT_INSTR_OFFSETS
	.align		4
        /*0058*/ 	.byte	0x04, 0x1c
        /*005a*/ 	.short	(.L_145 - .L_144)


	//   ....[0]....
.L_144:
        /*005c*/ 	.word	0x00000070


	//   ....[1]....
        /*0060*/ 	.word	0x00000230


	//   ....[2]....
        /*0064*/ 	.word	0x00001870


	//   ....[3]....
        /*0068*/ 	.word	0x00002550


	//   ....[4]....
        /*006c*/ 	.word	0x000027b0


	//   ....[5]....
        /*0070*/ 	.word	0x000028d0


	//   ....[6]....
        /*0074*/ 	.word	0x000029b0


	//   ....[7]....
        /*0078*/ 	.word	0x00002a70


	//----- nvinfo : EIATTR_CRS_STACK_SIZE
	.align		4
.L_145:
        /*007c*/ 	.byte	0x04, 0x1e
        /*007e*/ 	.short	(.L_147 - .L_146)
.L_146:
        /*0080*/ 	.word	0x00000000


	//----- nvinfo : EIATTR_CBANK_PARAM_SIZE
	.align		4
.L_147:
        /*0084*/ 	.byte	0x03, 0x19
        /*0086*/ 	.short	0x0018


	//----- nvinfo : EIATTR_PARAM_CBANK
	.align		4
        /*0088*/ 	.byte	0x04, 0x0a
        /*008a*/ 	.short	(.L_149 - .L_148)
	.align		4
.L_148:
        /*008c*/ 	.word	index@(.nv.constant0.ema_kernel)
        /*0090*/ 	.short	0x0380
        /*0092*/ 	.short	0x0018


	//----- nvinfo : EIATTR_SW_WAR
	.align		4
.L_149:
        /*0094*/ 	.byte	0x04, 0x36
        /*0096*/ 	.short	(.L_151 - .L_150)
.L_150:
        /*0098*/ 	.word	0x00000008
.L_151:


//--------------------- .nv.callgraph             --------------------------
	.section	.nv.callgraph,"",@"SHT_CUDA_CALLGRAPH"
	.align	4
	.sectionentsize	8
	.align		4
        /*0000*/ 	.word	0x00000000
	.align		4
        /*0004*/ 	.word	0xffffffff
	.align		4
        /*0008*/ 	.word	0x00000000
	.align		4
        /*000c*/ 	.word	0xfffffffe
	.align		4
        /*0010*/ 	.word	0x00000000
	.align		4
        /*0014*/ 	.word	0xfffffffd
	.align		4
        /*0018*/ 	.word	0x00000000
	.align		4
        /*001c*/ 	.word	0xfffffffc


//--------------------- .text.hma_diff_kernel     --------------------------
	.section	.text.hma_diff_kernel,"ax",@progbits
	.align	128
        .global         hma_diff_kernel
        .type           hma_diff_kernel,@function
        .size           hma_diff_kernel,(.L_x_123 - hma_diff_kernel)
        .other          hma_diff_kernel,@"STO_CUDA_ENTRY STV_DEFAULT"
hma_diff_kernel:
.text.hma_diff_kernel:
[----:B------:R-:W-:Y:S01]  /*0000*/  LDC R1, c[0x0][0x37c] ;  /* 0x0000df00ff017b82 */ /* 0x000fe20000000800 */
[----:B------:R-:W0:Y:S07]  /*0010*/  S2R R0, SR_TID.X ;  /* 0x0000000000007919 */ /* 0x000e2e0000002100 */
[----:B------:R-:W0:Y:S01]  /*0020*/  S2UR UR4, SR_CTAID.X ;  /* 0x00000000000479c3 */ /* 0x000e220000002500 */
[----:B------:R-:W1:Y:S07]  /*0030*/  LDCU UR5, c[0x0][0x398] ;  /* 0x00007300ff0577ac */ /* 0x000e6e0008000800 */
[----:B------:R-:W0:Y:S02]  /*0040*/  LDC R11, c[0x0][0x360] ;  /* 0x0000d800ff0b7b82 */ /* 0x000e240000000800 */
[----:B0-----:R-:W-:-:S05]  /*0050*/  IMAD R11, R11, UR4, R0 ;  /* 0x000000040b0b7c24 */ /* 0x001fca000f8e0200 */
[----:B-1----:R-:W-:-:S13]  /*0060*/  ISETP.GE.AND P0, PT, R11, UR5, PT ;  /* 0x000000050b007c0c */ /* 0x002fda000bf06270 */
[----:B------:R-:W-:Y:S05]  /*0070*/  @P0 EXIT ;  /* 0x000000000000094d */ /* 0x000fea0003800000 */
[----:B------:R-:W0:Y:S01]  /*0080*/  LDC.64 R4, c[0x0][0x388] ;  /* 0x0000e200ff047b82 */ /* 0x000e220000000a00 */
[----:B------:R-:W1:Y:S07]  /*0090*/  LDCU.64 UR4, c[0x0][0x358] ;  /* 0x00006b00ff0477ac */ /* 0x000e6e0008000a00 */
[----:B------:R-:W2:Y:S01]  /*00a0*/  LDC.64 R2, c[0x0][0x380] ;  /* 0x0000e000ff027b82 */ /* 0x000ea20000000a00 */
[----:B0-----:R-:W-:-:S06]  /*00b0*/  IMAD.WIDE R4, R11, 0x8, R4 ;  /* 0x000000080b047825 */ /* 0x001fcc00078e0204 */
[----:B-1----:R-:W3:Y:S01]  /*00c0*/  LDG.E.64.CONSTANT R4, desc[UR4][R4.64] ;  /* 0x0000000404047981 */ /* 0x002ee2000c1e9b00 */
[----:B--2---:R-:W-:-:S06]  /*00d0*/  IMAD.WIDE R2, R11, 0x8, R2 ;  /* 0x000000080b027825 */ /* 0x004fcc00078e0202 */
[----:B------:R-:W2:Y:S01]  /*00e0*/  LDG.E.64.CONSTANT R2, desc[UR4][R2.64] ;  /* 0x0000000402027981 */ /* 0x000ea2000c1e9b00 */
[----:B---3--:R-:W-:-:S06]  /*00f0*/  DSETP.NAN.AND P0, PT, R4, R4, PT ;  /* 0x000000040400722a */ /* 0x008fcc0003f08000 */
[----:B--2---:R-:W-:-:S14]  /*0100*/  DSETP.NUM.AND P0, PT, R2, R2, !P0 ;  /* 0x000000020200722a */ /* 0x004fdc0004707000 */
[----:B------:R-:W0:Y:S01]  /*0110*/  @!P0 LDC.64 R6, c[0x0][0x390] ;  /* 0x0000e400ff068b82 */ /* 0x000e220000000a00 */
[----:B------:R-:W-:Y:S02]  /*0120*/  @!P0 MOV R8, 0x0 ;  /* 0x0000000000088802 */ /* 0x000fe40000000f00 */
[----:B------:R-:W-:Y:S01]  /*0130*/  @!P0 MOV R9, 0x7ff80000 ;  /* 0x7ff8000000098802 */ /* 0x000fe20000000f00 */
[----:B0-----:R-:W-:-:S05]  /*0140*/  @!P0 IMAD.WIDE R6, R11, 0x8, R6 ;  /* 0x000000080b068825 */ /* 0x001fca00078e0206 */
[----:B------:R0:W-:Y:S01]  /*0150*/  @!P0 STG.E.64 desc[UR4][R6.64], R8 ;  /* 0x0000000806008986 */ /* 0x0001e2000c101b04 */
[----:B------:R-:W-:Y:S05]  /*0160*/  @!P0 EXIT ;  /* 0x000000000000894d */ /* 0x000fea0003800000 */
[----:B0-----:R-:W0:Y:S01]  /*0170*/  LDC.64 R6, c[0x0][0x390] ;  /* 0x0000e400ff067b82 */ /* 0x001e220000000a00 */
[----:B------:R-:W-:-:S08]  /*0180*/  DADD R2, R2, R2 ;  /* 0x0000000002027229 */ /* 0x000fd00000000002 */
[----:B------:R-:W-:Y:S01]  /*0190*/  DADD R2, -R4, R2 ;  /* 0x0000000004027229 */ /* 0x000fe20000000102 */
[----:B0-----:R-:W-:-:S06]  /*01a0*/  IMAD.WIDE R6, R11, 0x8, R6 ;  /* 0x000000080b067825 */ /* 0x001fcc00078e0206 */
[----:B------:R-:W-:Y:S01]  /*01b0*/  STG.E.64 desc[UR4][R6.64], R2 ;  /* 0x0000000206007986 */ /* 0x000fe2000c101b04 */
[----:B------:R-:W-:Y:S05]  /*01c0*/  EXIT ;  /* 0x000000000000794d */ /* 0x000fea0003800000 */
.L_x_0:
[----:B------:R-:W-:-:S00]  /*01d0*/  BRA `(.L_x_0) ;  /* 0xfffffffc00fc7947 */ /* 0x000fc0000383ffff */
[----:B------:R-:W-:-:S00]  /*01e0*/  NOP ;  /* 0x0000000000007918 */ /* 0x000fc00000000000 */
        /* <DEDUP_REMOVED lines=9> */
.L_x_123:


//--------------------- .text.sma_kernel          --------------------------
	.section	.text.sma_kernel,"ax",@progbits
	.align	128
        .global         sma_kernel
        .type           sma_kernel,@function
        .size           sma_kernel,(.L_x_119 - sma_kernel)
        .other          sma_kernel,@"STO_CUDA_ENTRY STV_DEFAULT"
sma_kernel:
.text.sma_kernel:
        /* <DEDUP_REMOVED lines=8> */
[----:B------:R-:W0:Y:S01]  /*0080*/  LDCU UR7, c[0x0][0x390] ;  /* 0x00007200ff0777ac */ /* 0x000e220008000800 */
[----:B------:R-:W1:Y:S01]  /*0090*/  LDCU.64 UR8, c[0x0][0x358] ;  /* 0x00006b00ff0877ac */ /* 0x000e620008000a00 */
[----:B0-----:R-:W-:-:S06]  /*00a0*/  UIADD3 UR4, UPT, UPT, UR7, -0x1, URZ ;  /* 0xffffffff07047890 */ /* 0x001fcc000fffe0ff */
[----:B------:R-:W-:-:S13]  /*00b0*/  ISETP.GE.AND P0, PT, R0, UR4, PT ;  /* 0x0000000400007c0c */ /* 0x000fda000bf06270 */
[----:B-1----:R-:W-:Y:S05]  /*00c0*/  @!P0 BRA `(.L_x_1) ;  /* 0x0000000800248947 */ /* 0x002fea0003800000 */
[----:B------:R-:W-:Y:S01]  /*00d0*/  UISETP.GE.AND UP0, UPT, UR7, 0x1, UPT ;  /* 0x000000010700788c */ /* 0x000fe2000bf06270 */
[----:B------:R-:W-:-:S08]  /*00e0*/  CS2R R8, SRZ ;  /* 0x0000000000087805 */ /* 0x000fd0000001ff00 */
[----:B------:R-:W-:Y:S05]  /*00f0*/  BRA.U !UP0, `(.L_x_2) ;  /* 0x0000000508b47547 */ /* 0x000fea000b800000 */
[----:B------:R-:W-:Y:S01]  /*0100*/  UISETP.GE.U32.AND UP1, UPT, UR7, 0x10, UPT ;  /* 0x000000100700788c */ /* 0x000fe2000bf26070 */
[----:B------:R-:W-:Y:S01]  /*0110*/  IMAD.MOV.U32 R21, RZ, RZ, RZ ;  /* 0x000000ffff157224 */ /* 0x000fe200078e00ff */
[----:B------:R-:W-:Y:S01]  /*0120*/  ULOP3.LUT UR4, UR7, 0xf, URZ, 0xc0, !UPT ;  /* 0x0000000f07047892 */ /* 0x000fe2000f8ec0ff */
[----:B------:R-:W-:-:S03]  /*0130*/  CS2R R8, SRZ ;  /* 0x0000000000087805 */ /* 0x000fc6000001ff00 */
[----:B------:R-:W-:-:S03]  /*0140*/  UISETP.NE.AND UP0, UPT, UR4, URZ, UPT ;  /* 0x000000ff0400728c */ /* 0x000fc6000bf05270 */
[----:B------:R-:W-:Y:S08]  /*0150*/  BRA.U !UP1, `(.L_x_3) ;  /* 0x0000000109b47547 */ /* 0x000ff0000b800000 */
[----:B------:R-:W0:Y:S01]  /*0160*/  LDC.64 R2, c[0x0][0x380] ;  /* 0x0000e000ff027b82 */ /* 0x000e220000000a00 */
[----:B------:R-:W-:Y:S01]  /*0170*/  ULOP3.LUT UR5, UR7, 0x7ffffff0, URZ, 0xc0, !UPT ;  /* 0x7ffffff007057892 */ /* 0x000fe2000f8ec0ff */
[----:B------:R-:W-:-:S03]  /*0180*/  CS2R R8, SRZ ;  /* 0x0000000000087805 */ /* 0x000fc6000001ff00 */
[----:B------:R-:W-:Y:S02]  /*0190*/  UIADD3 UR6, UPT, UPT, -UR5, URZ, URZ ;  /* 0x000000ff05067290 */ /* 0x000fe4000fffe1ff */
[----:B------:R-:W-:Y:S02]  /*01a0*/  IMAD.U32 R21, RZ, RZ, UR5 ;  /* 0x00000005ff157e24 */ /* 0x000fe4000f8e00ff */
[----:B0-----:R-:W-:-:S03]  /*01b0*/  IMAD.WIDE R2, R0, 0x8, R2 ;  /* 0x0000000800027825 */ /* 0x001fc600078e0202 */
[----:B------:R-:W-:-:S04]  /*01c0*/  IADD3 R2, P0, PT, R2, -0x38, RZ ;  /* 0xffffffc802027810 */ /* 0x000fc80007f1e0ff */
[----:B------:R-:W-:-:S09]  /*01d0*/  IADD3.X R3, PT, PT, R3, -0x1, RZ, P0, !PT ;  /* 0xffffffff03037810 */ /* 0x000fd200007fe4ff */
.L_x_4:
[----:B------:R-:W2:Y:S04]  /*01e0*/  LDG.E.64.CONSTANT R10, desc[UR8][R2.64+0x38] ;  /* 0x00003808020a7981 */ /* 0x000ea8000c1e9b00 */
[----:B------:R-:W3:Y:S04]  /*01f0*/  LDG.E.64.CONSTANT R26, desc[UR8][R2.64+0x30] ;  /* 0x00003008021a7981 */ /* 0x000ee8000c1e9b00 */
[----:B------:R-:W4:Y:S04]  /*0200*/  LDG.E.64.CONSTANT R24, desc[UR8][R2.64+0x28] ;  /* 0x0000280802187981 */ /* 0x000f28000c1e9b00 */
[----:B------:R-:W5:Y:S04]  /*0210*/  LDG.E.64.CONSTANT R22, desc[UR8][R2.64+0x20] ;  /* 0x0000200802167981 */ /* 0x000f68000c1e9b00 */
[----:B------:R-:W5:Y:S04]  /*0220*/  LDG.E.64.CONSTANT R18, desc[UR8][R2.64+0x18] ;  /* 0x0000180802127981 */ /* 0x000f68000c1e9b00 */
[----:B------:R-:W5:Y:S04]  /*0230*/  LDG.E.64.CONSTANT R6, desc[UR8][R2.64+0x10] ;  /* 0x0000100802067981 */ /* 0x000f68000c1e9b00 */
[----:B------:R-:W5:Y:S04]  /*0240*/  LDG.E.64.CONSTANT R4, desc[UR8][R2.64+0x8] ;  /* 0x0000080802047981 */ /* 0x000f68000c1e9b00 */
[----:B------:R-:W5:Y:S04]  /*0250*/  LDG.E.64.CONSTANT R16, desc[UR8][R2.64] ;  /* 0x0000000802107981 */ /* 0x000f68000c1e9b00 */
[----:B------:R-:W5:Y:S04]  /*0260*/  LDG.E.64.CONSTANT R14, desc[UR8][R2.64+-0x8] ;  /* 0xfffff808020e7981 */ /* 0x000f68000c1e9b00 */
[----:B------:R-:W5:Y:S01]  /*0270*/  LDG.E.64.CONSTANT R12, desc[UR8][R2.64+-0x10] ;  /* 0xfffff008020c7981 */ /* 0x000f62000c1e9b00 */
[----:B--2---:R-:W-:-:S03]  /*0280*/  DADD R8, R10, R8 ;  /* 0x000000000a087229 */ /* 0x004fc60000000008 */
[----:B------:R-:W2:Y:S05]  /*0290*/  LDG.E.64.CONSTANT R10, desc[UR8][R2.64+-0x18] ;  /* 0xffffe808020a7981 */ /* 0x000eaa000c1e9b00 */
[----:B---3--:R-:W-:Y:S02]  /*02a0*/  DADD R26, R8, R26 ;  /* 0x00000000081a7229 */ /* 0x008fe4000000001a */
[----:B------:R-:W3:Y:S06]  /*02b0*/  LDG.E.64.CONSTANT R8, desc[UR8][R2.64+-0x20] ;  /* 0xffffe00802087981 */ /* 0x000eec000c1e9b00 */
[----:B----4-:R-:W-:Y:S01]  /*02c0*/  DADD R26, R26, R24 ;  /* 0x000000001a1a7229 */ /* 0x010fe20000000018 */
[----:B------:R-:W4:Y:S07]  /*02d0*/  LDG.E.64.CONSTANT R24, desc[UR8][R2.64+-0x28] ;  /* 0xffffd80802187981 */ /* 0x000f2e000c1e9b00 */
[----:B-----5:R-:W-:Y:S01]  /*02e0*/  DADD R26, R26, R22 ;  /* 0x000000001a1a7229 */ /* 0x020fe20000000016 */
[----:B------:R-:W5:Y:S07]  /*02f0*/  LDG.E.64.CONSTANT R22, desc[UR8][R2.64+-0x30] ;  /* 0xffffd00802167981 */ /* 0x000f6e000c1e9b00 */
[----:B------:R-:W-:Y:S01]  /*0300*/  DADD R26, R26, R18 ;  /* 0x000000001a1a7229 */ /* 0x000fe20000000012 */
[----:B------:R-:W5:Y:S07]  /*0310*/  LDG.E.64.CONSTANT R18, desc[UR8][R2.64+-0x38] ;  /* 0xffffc80802127981 */ /* 0x000f6e000c1e9b00 */
[----:B------:R-:W-:Y:S01]  /*0320*/  DADD R26, R26, R6 ;  /* 0x000000001a1a7229 */ /* 0x000fe20000000006 */
[----:B------:R0:W5:Y:S01]  /*0330*/  LDG.E.64.CONSTANT R6, desc[UR8][R2.64+-0x40] ;  /* 0xffffc00802067981 */ /* 0x000162000c1e9b00 */
[----:B------:R-:W-:-:S04]  /*0340*/  UIADD3 UR6, UPT, UPT, UR6, 0x10, URZ ;  /* 0x0000001006067890 */ /* 0x000fc8000fffe0ff */
[----:B------:R-:W-:Y:S02]  /*0350*/  UISETP.NE.AND UP1, UPT, UR6, URZ, UPT ;  /* 0x000000ff0600728c */ /* 0x000fe4000bf25270 */
[----:B------:R-:W-:Y:S01]  /*0360*/  DADD R4, R26, R4 ;  /* 0x000000001a047229 */ /* 0x000fe20000000004 */
[----:B0-----:R-:W-:-:S07]  /*0370*/  IADD3 R2, P0, PT, R2, -0x80, RZ ;  /* 0xffffff8002027810 */ /* 0x001fce0007f1e0ff */
[----:B------:R-:W-:Y:S01]  /*0380*/  DADD R4, R4, R16 ;  /* 0x0000000004047229 */ /* 0x000fe20000000010 */
[----:B------:R-:W-:-:S07]  /*0390*/  IADD3.X R3, PT, PT, R3, -0x1, RZ, P0, !PT ;  /* 0xffffffff03037810 */ /* 0x000fce00007fe4ff */
[----:B------:R-:W-:-:S08]  /*03a0*/  DADD R4, R4, R14 ;  /* 0x0000000004047229 */ /* 0x000fd0000000000e */
[----:B------:R-:W-:-:S08]  /*03b0*/  DADD R4, R4, R12 ;  /* 0x0000000004047229 */ /* 0x000fd0000000000c */
[----:B--2---:R-:W-:-:S08]  /*03c0*/  DADD R4, R4, R10 ;  /* 0x0000000004047229 */ /* 0x004fd0000000000a */
[----:B---3--:R-:W-:-:S08]  /*03d0*/  DADD R4, R4, R8 ;  /* 0x0000000004047229 */ /* 0x008fd00000000008 */
[----:B----4-:R-:W-:-:S08]  /*03e0*/  DADD R4, R4, R24 ;  /* 0x0000000004047229 */ /* 0x010fd00000000018 */
[----:B-----5:R-:W-:-:S08]  /*03f0*/  DADD R4, R4, R22 ;  /* 0x0000000004047229 */ /* 0x020fd00000000016 */
[----:B------:R-:W-:-:S08]  /*0400*/  DADD R4, R4, R18 ;  /* 0x0000000004047229 */ /* 0x000fd00000000012 */
[----:B------:R-:W-:Y:S01]  /*0410*/  DADD R8, R4, R6 ;  /* 0x0000000004087229 */ /* 0x000fe20000000006 */
[----:B------:R-:W-:Y:S10]  /*0420*/  BRA.U UP1, `(.L_x_4) ;  /* 0xfffffffd016c7547 */ /* 0x000ff4000b83ffff */
.L_x_3:
[----:B------:R-:W-:Y:S05]  /*0430*/  BRA.U !UP0, `(.L_x_2) ;  /* 0x0000000108e47547 */ /* 0x000fea000b800000 */
[----:B------:R-:W-:Y:S02]  /*0440*/  UISETP.GE.U32.AND UP0, UPT, UR4, 0x8, UPT ;  /* 0x000000080400788c */ /* 0x000fe4000bf06070 */
[----:B------:R-:W-:-:S04]  /*0450*/  ULOP3.LUT UR5, UR7, 0x7, URZ, 0xc0, !UPT ;  /* 0x0000000707057892 */ /* 0x000fc8000f8ec0ff */
[----:B------:R-:W-:-:S03]  /*0460*/  UISETP.NE.AND UP1, UPT, UR5, URZ, UPT ;  /* 0x000000ff0500728c */ /* 0x000fc6000bf25270 */
[----:B------:R-:W-:Y:S08]  /*0470*/  BRA.U !UP0, `(.L_x_5) ;  /* 0x0000000108507547 */ /* 0x000ff0000b800000 */
[----:B------:R-:W0:Y:S01]  /*0480*/  LDC.64 R14, c[0x0][0x380] ;  /* 0x0000e000ff0e7b82 */ /* 0x000e220000000a00 */
[----:B------:R-:W-:-:S04]  /*0490*/  IMAD.IADD R3, R0, 0x1, -R21 ;  /* 0x0000000100037824 */ /* 0x000fc800078e0a15 */
[----:B0-----:R-:W-:-:S05]  /*04a0*/  IMAD.WIDE R14, R3, 0x8, R14 ;  /* 0x00000008030e7825 */ /* 0x001fca00078e020e */
[----:B------:R-:W2:Y:S04]  /*04b0*/  LDG.E.64.CONSTANT R16, desc[UR8][R14.64] ;  /* 0x000000080e107981 */ /* 0x000ea8000c1e9b00 */
[----:B------:R-:W3:Y:S04]  /*04c0*/  LDG.E.64.CONSTANT R18, desc[UR8][R14.64+-0x8] ;  /* 0xfffff8080e127981 */ /* 0x000ee8000c1e9b00 */
[----:B------:R-:W4:Y:S04]  /*04d0*/  LDG.E.64.CONSTANT R22, desc[UR8][R14.64+-0x10] ;  /* 0xfffff0080e167981 */ /* 0x000f28000c1e9b00 */
[----:B------:R-:W5:Y:S04]  /*04e0*/  LDG.E.64.CONSTANT R10, desc[UR8][R14.64+-0x18] ;  /* 0xffffe8080e0a7981 */ /* 0x000f68000c1e9b00 */
[----:B------:R-:W5:Y:S04]  /*04f0*/  LDG.E.64.CONSTANT R6, desc[UR8][R14.64+-0x20] ;  /* 0xffffe0080e067981 */ /* 0x000f68000c1e9b00 */
[----:B------:R-:W5:Y:S04]  /*0500*/  LDG.E.64.CONSTANT R4, desc[UR8][R14.64+-0x28] ;  /* 0xffffd8080e047981 */ /* 0x000f68000c1e9b00 */
[----:B------:R-:W5:Y:S04]  /*0510*/  LDG.E.64.CONSTANT R2, desc[UR8][R14.64+-0x30] ;  /* 0xffffd0080e027981 */ /* 0x000f68000c1e9b00 */
[----:B------:R-:W5:Y:S01]  /*0520*/  LDG.E.64.CONSTANT R12, desc[UR8][R14.64+-0x38] ;  /* 0xffffc8080e0c7981 */ /* 0x000f62000c1e9b00 */
[----:B------:R-:W-:Y:S01]  /*0530*/  VIADD R21, R21, 0x8 ;  /* 0x0000000815157836 */ /* 0x000fe20000000000 */
[----:B--2---:R-:W-:-:S08]  /*0540*/  DADD R16, R8, R16 ;  /* 0x0000000008107229 */ /* 0x004fd00000000010 */
[----:B---3--:R-:W-:-:S08]  /*0550*/  DADD R16, R16, R18 ;  /* 0x0000000010107229 */ /* 0x008fd00000000012 */
[----:B----4-:R-:W-:-:S08]  /*0560*/  DADD R16, R16, R22 ;  /* 0x0000000010107229 */ /* 0x010fd00000000016 */
[----:B-----5:R-:W-:-:S08]  /*0570*/  DADD R10, R16, R10 ;  /* 0x00000000100a7229 */ /* 0x020fd0000000000a */
[----:B------:R-:W-:-:S08]  /*0580*/  DADD R6, R10, R6 ;  /* 0x000000000a067229 */ /* 0x000fd00000000006 */
[----:B------:R-:W-:-:S08]  /*0590*/  DADD R4, R6, R4 ;  /* 0x0000000006047229 */ /* 0x000fd00000000004 */
[----:B------:R-:W-:-:S08]  /*05a0*/  DADD R2, R4, R2 ;  /* 0x0000000004027229 */ /* 0x000fd00000000002 */
[----:B------:R-:W-:-:S11]  /*05b0*/  DADD R8, R2, R12 ;  /* 0x0000000002087229 */ /* 0x000fd6000000000c */
.L_x_5:
        /* <DEDUP_REMOVED lines=11> */
[----:B------:R-:W5:Y:S01]  /*0670*/  LDG.E.64.CONSTANT R12, desc[UR8][R2.64+-0x18] ;  /* 0xffffe808020c7981 */ /* 0x000f62000c1e9b00 */
[----:B------:R-:W-:Y:S01]  /*0680*/  VIADD R21, R21, 0x4 ;  /* 0x0000000415157836 */ /* 0x000fe20000000000 */
[----:B--2---:R-:W-:-:S08]  /*0690*/  DADD R4, R8, R4 ;  /* 0x0000000008047229 */ /* 0x004fd00000000004 */
[----:B---3--:R-:W-:-:S08]  /*06a0*/  DADD R4, R4, R6 ;  /* 0x0000000004047229 */ /* 0x008fd00000000006 */
[----:B----4-:R-:W-:-:S08]  /*06b0*/  DADD R4, R4, R10 ;  /* 0x0000000004047229 */ /* 0x010fd0000000000a */
[----:B-----5:R-:W-:-:S11]  /*06c0*/  DADD R8, R4, R12 ;  /* 0x0000000004087229 */ /* 0x020fd6000000000c */
.L_x_6:
[----:B------:R-:W-:Y:S05]  /*06d0*/  BRA.U !UP1, `(.L_x_2) ;  /* 0x00000001093c7547 */ /* 0x000fea000b800000 */
[----:B------:R-:W0:Y:S01]  /*06e0*/  LDCU.64 UR10, c[0x0][0x380] ;  /* 0x00007000ff0a77ac */ /* 0x000e220008000a00 */
[----:B------:R-:W-:Y:S01]  /*06f0*/  IMAD.WIDE.U32 R2, R21, 0x8, RZ ;  /* 0x0000000815027825 */ /* 0x000fe200078e00ff */
[----:B------:R-:W-:-:S03]  /*0700*/  UIADD3 UR4, UPT, UPT, -UR4, URZ, URZ ;  /* 0x000000ff04047290 */ /* 0x000fc6000fffe1ff */
[----:B------:R-:W-:-:S03]  /*0710*/  IMAD.WIDE R2, R0, 0x8, -R2 ;  /* 0x0000000800027825 */ /* 0x000fc600078e0a02 */
[----:B0-----:R-:W-:-:S04]  /*0720*/  IADD3 R4, P0, PT, R2, UR10, RZ ;  /* 0x0000000a02047c10 */ /* 0x001fc8000ff1e0ff */
[----:B------:R-:W-:-:S09]  /*0730*/  IADD3.X R5, PT, PT, R3, UR11, RZ, P0, !PT ;  /* 0x0000000b03057c10 */ /* 0x000fd200087fe4ff */
.L_x_7:
[----:B------:R-:W-:Y:S02]  /*0740*/  IMAD.MOV.U32 R2, RZ, RZ, R4 ;  /* 0x000000ffff027224 */ /* 0x000fe400078e0004 */
[----:B------:R-:W-:-:S06]  /*0750*/  IMAD.MOV.U32 R3, RZ, RZ, R5 ;  /* 0x000000ffff037224 */ /* 0x000fcc00078e0005 */
[----:B------:R-:W2:Y:S01]  /*0760*/  LDG.E.64.CONSTANT R2, desc[UR8][R2.64] ;  /* 0x0000000802027981 */ /* 0x000ea2000c1e9b00 */
[----:B------:R-:W-:Y:S01]  /*0770*/  UIADD3 UR4, UPT, UPT, UR4, 0x1, URZ ;  /* 0x0000000104047890 */ /* 0x000fe2000fffe0ff */
[----:B------:R-:W-:-:S03]  /*0780*/  IADD3 R4, P0, PT, R4, -0x8, RZ ;  /* 0xfffffff804047810 */ /* 0x000fc60007f1e0ff */
[----:B------:R-:W-:Y:S01]  /*0790*/  UISETP.NE.AND UP0, UPT, UR4, URZ, UPT ;  /* 0x000000ff0400728c */ /* 0x000fe2000bf05270 */
[----:B------:R-:W-:Y:S01]  /*07a0*/  IADD3.X R5, PT, PT, R5, -0x1, RZ, P0, !PT ;  /* 0xffffffff05057810 */ /* 0x000fe200007fe4ff */
[----:B--2---:R-:W-:-:S07]  /*07b0*/  DADD R8, R2, R8 ;  /* 0x0000000002087229 */ /* 0x004fce0000000008 */
[----:B------:R-:W-:Y:S05]  /*07c0*/  BRA.U UP0, `(.L_x_7) ;  /* 0xfffffffd00dc7547 */ /* 0x000fea000b83ffff */
.L_x_2:
[----:B------:R-:W0:Y:S01]  /*07d0*/  I2F.F64 R6, UR7 ;  /* 0x0000000700067d12 */ /* 0x000e220008201c00 */
[----:B------:R-:W-:Y:S01]  /*07e0*/  IMAD.MOV.U32 R2, RZ, RZ, 0x1 ;  /* 0x00000001ff027424 */ /* 0x000fe200078e00ff */
[----:B------:R-:W-:Y:S01]  /*07f0*/  FSETP.GEU.AND P1, PT, |R9|, 6.5827683646048100446e-37, PT ;  /* 0x036000000900780b */ /* 0x000fe20003f2e200 */
[----:B------:R-:W-:Y:S05]  /*0800*/  BSSY.RECONVERGENT B0, `(.L_x_8) ;  /* 0x0000011000007945 */ /* 0x000fea0003800200 */
[----:B0-----:R-:W0:Y:S02]  /*0810*/  MUFU.RCP64H R3, R7 ;  /* 0x0000000700037308 */ /* 0x001e240000001800 */
[----:B0-----:R-:W-:-:S08]  /*0820*/  DFMA R4, -R6, R2, 1 ;  /* 0x3ff000000604742b */ /* 0x001fd00000000102 */
[----:B------:R-:W-:-:S08]  /*0830*/  DFMA R4, R4, R4, R4 ;  /* 0x000000040404722b */ /* 0x000fd00000000004 */
[----:B------:R-:W-:-:S08]  /*0840*/  DFMA R4, R2, R4, R2 ;  /* 0x000000040204722b */ /* 0x000fd00000000002 */
[----:B------:R-:W-:-:S08]  /*0850*/  DFMA R2, -R6, R4, 1 ;  /* 0x3ff000000602742b */ /* 0x000fd00000000104 */
[----:B------:R-:W-:-:S08]  /*0860*/  DFMA R2, R4, R2, R4 ;  /* 0x000000020402722b */ /* 0x000fd00000000004 */
[----:B------:R-:W-:-:S08]  /*0870*/  DMUL R4, R2, R8 ;  /* 0x0000000802047228 */ /* 0x000fd00000000000 */
[----:B------:R-:W-:-:S08]  /*0880*/  DFMA R10, -R6, R4, R8 ;  /* 0x00000004060a722b */ /* 0x000fd00000000108 */
[----:B------:R-:W-:-:S10]  /*0890*/  DFMA R2, R2, R10, R4 ;  /* 0x0000000a0202722b */ /* 0x000fd40000000004 */
[----:B------:R-:W-:-:S05]  /*08a0*/  FFMA R4, RZ, R7, R3 ;  /* 0x00000007ff047223 */ /* 0x000fca0000000003 */
[----:B------:R-:W-:-:S13]  /*08b0*/  FSETP.GT.AND P0, PT, |R4|, 1.469367938527859385e-39, PT ;  /* 0x001000000400780b */ /* 0x000fda0003f04200 */
[----:B------:R-:W-:Y:S05]  /*08c0*/  @P0 BRA P1, `(.L_x_9) ;  /* 0x0000000000100947 */ /* 0x000fea0000800000 */
[----:B------:R-:W-:Y:S01]  /*08d0*/  IMAD.MOV.U32 R4, RZ, RZ, R8 ;  /* 0x000000ffff047224 */ /* 0x000fe200078e0008 */
[----:B------:R-:W-:Y:S01]  /*08e0*/  MOV R10, 0x910 ;  /* 0x00000910000a7802 */ /* 0x000fe20000000f00 */
[----:B------:R-:W-:-:S07]  /*08f0*/  IMAD.MOV.U32 R5, RZ, RZ, R9 ;  /* 0x000000ffff057224 */ /* 0x000fce00078e0009 */
[----:B------:R-:W-:Y:S05]  /*0900*/  CALL.REL.NOINC `($__internal_0_$__cuda_sm20_div_rn_f64_full) ;  /* 0x00000000002c7944 */ /* 0x000fea0003c00000 */
.L_x_9:
[----:B------:R-:W-:Y:S05]  /*0910*/  BSYNC.RECONVERGENT B0 ;  /* 0x0000000000007941 */ /* 0x000fea0003800200 */
.L_x_8:
[----:B------:R-:W0:Y:S02]  /*0920*/  LDC.64 R4, c[0x0][0x388] ;  /* 0x0000e200ff047b82 */ /* 0x000e240000000a00 */
[----:B0-----:R-:W-:-:S05]  /*0930*/  IMAD.WIDE R4, R0, 0x8, R4 ;  /* 0x0000000800047825 */ /* 0x001fca00078e0204 */
[----:B------:R-:W-:Y:S01]  /*0940*/  STG.E.64 desc[UR8][R4.64], R2 ;  /* 0x0000000204007986 */ /* 0x000fe2000c101b08 */
[----:B------:R-:W-:Y:S05]  /*0950*/  EXIT ;  /* 0x000000000000794d */ /* 0x000fea0003800000 */
.L_x_1:
[----:B------:R-:W0:Y:S01]  /*0960*/  LDC.64 R4, c[0x0][0x388] ;  /* 0x0000e200ff047b82 */ /* 0x000e220000000a00 */
[----:B------:R-:W-:Y:S02]  /*0970*/  IMAD.MOV.U32 R2, RZ, RZ, 0x0 ;  /* 0x00000000ff027424 */ /* 0x000fe400078e00ff */
[----:B------:R-:W-:Y:S02]  /*0980*/  IMAD.MOV.U32 R3, RZ, RZ, 0x7ff80000 ;  /* 0x7ff80000ff037424 */ /* 0x000fe400078e00ff */
[----:B0-----:R-:W-:-:S05]  /*0990*/  IMAD.WIDE R4, R0, 0x8, R4 ;  /* 0x0000000800047825 */ /* 0x001fca00078e0204 */
[----:B------:R-:W-:Y:S01]  /*09a0*/  STG.E.64 desc[UR8][R4.64], R2 ;  /* 0x0000000204007986 */ /* 0x000fe2000c101b08 */
[----:B------:R-:W-:Y:S05]  /*09b0*/  EXIT ;  /* 0x000000000000794d */ /* 0x000fea0003800000 */
        .weak           $__internal_0_$__cuda_sm20_div_rn_f64_full
        .type           $__internal_0_$__cuda_sm20_div_rn_f64_full,@function
        .size           $__internal_0_$__cuda_sm20_div_rn_f64_full,(.L_x_119 - $__internal_0_$__cuda_sm20_div_rn_f64_full)
$__internal_0_$__cuda_sm20_div_rn_f64_full:
[C---:B------:R-:W-:Y:S01]  /*09c0*/  FSETP.GEU.AND P0, PT, |R7|.reuse, 1.469367938527859385e-39, PT ;  /* 0x001000000700780b */ /* 0x040fe20003f0e200 */
[----:B------:R-:W-:Y:S01]  /*09d0*/  IMAD.MOV.U32 R16, RZ, RZ, 0x1 ;  /* 0x00000001ff107424 */ /* 0x000fe200078e00ff */
[----:B------:R-:W-:Y:S01]  /*09e0*/  LOP3.LUT R2, R7, 0x800fffff, RZ, 0xc0, !PT ;  /* 0x800fffff07027812 */ /* 0x000fe200078ec0ff */
[----:B------:R-:W-:Y:S01]  /*09f0*/  BSSY.RECONVERGENT B1, `(.L_x_10) ;  /* 0x0000055000017945 */ /* 0x000fe20003800200 */
[C---:B------:R-:W-:Y:S02]  /*0a00*/  FSETP.GEU.AND P2, PT, |R5|.reuse, 1.469367938527859385e-39, PT ;  /* 0x001000000500780b */ /* 0x040fe40003f4e200 */
[----:B------:R-:W-:Y:S01]  /*0a10*/  LOP3.LUT R3, R2, 0x3ff00000, RZ, 0xfc, !PT ;  /* 0x3ff0000002037812 */ /* 0x000fe200078efcff */
[----:B------:R-:W-:Y:S01]  /*0a20*/  IMAD.MOV.U32 R2, RZ, RZ, R6 ;  /* 0x000000ffff027224 */ /* 0x000fe200078e0006 */
[----:B------:R-:W-:Y:S02]  /*0a30*/  LOP3.LUT R11, R5, 0x7ff00000, RZ, 0xc0, !PT ;  /* 0x7ff00000050b7812 */ /* 0x000fe400078ec0ff */
[----:B------:R-:W-:-:S03]  /*0a40*/  LOP3.LUT R14, R7, 0x7ff00000, RZ, 0xc0, !PT ;  /* 0x7ff00000070e7812 */ /* 0x000fc600078ec0ff */
[----:B------:R-:W-:Y:S01]  /*0a50*/  @!P0 DMUL R2, R6, 8.98846567431157953865e+307 ;  /* 0x7fe0000006028828 */ /* 0x000fe20000000000 */
[----:B------:R-:W-:-:S03]  /*0a60*/  ISETP.GE.U32.AND P1, PT, R11, R14, PT ;  /* 0x0000000e0b00720c */ /* 0x000fc60003f26070 */
[----:B------:R-:W-:Y:S01]  /*0a70*/  @!P2 LOP3.LUT R12, R7, 0x7ff00000, RZ, 0xc0, !PT ;  /* 0x7ff00000070ca812 */ /* 0x000fe200078ec0ff */
[----:B------:R-:W-:Y:S01]  /*0a80*/  @!P2 IMAD.MOV.U32 R18, RZ, RZ, RZ ;  /* 0x000000ffff12a224 */ /* 0x000fe200078e00ff */
[----:B------:R-:W0:Y:S02]  /*0a90*/  MUFU.RCP64H R17, R3 ;  /* 0x0000000300117308 */ /* 0x000e240000001800 */
[----:B------:R-:W-:Y:S01]  /*0aa0*/  @!P2 ISETP.GE.U32.AND P3, PT, R11, R12, PT ;  /* 0x0000000c0b00a20c */ /* 0x000fe20003f66070 */
[----:B------:R-:W-:-:S05]  /*0ab0*/  IMAD.MOV.U32 R12, RZ, RZ, 0x1ca00000 ;  /* 0x1ca00000ff0c7424 */ /* 0x000fca00078e00ff */
[----:B------:R-:W-:-:S04]  /*0ac0*/  @!P2 SEL R13, R12, 0x63400000, !P3 ;  /* 0x634000000c0da807 */ /* 0x000fc80005800000 */
[----:B------:R-:W-:-:S04]  /*0ad0*/  @!P2 LOP3.LUT R13, R13, 0x80000000, R5, 0xf8, !PT ;  /* 0x800000000d0da812 */ /* 0x000fc800078ef805 */
[----:B------:R-:W-:Y:S01]  /*0ae0*/  @!P2 LOP3.LUT R19, R13, 0x100000, RZ, 0xfc, !PT ;  /* 0x001000000d13a812 */ /* 0x000fe200078efcff */
[----:B0-----:R-:W-:-:S08]  /*0af0*/  DFMA R8, R16, -R2, 1 ;  /* 0x3ff000001008742b */ /* 0x001fd00000000802 */
[----:B------:R-:W-:-:S08]  /*0b00*/  DFMA R8, R8, R8, R8 ;  /* 0x000000080808722b */ /* 0x000fd00000000008 */
[----:B------:R-:W-:Y:S01]  /*0b10*/  DFMA R16, R16, R8, R16 ;  /* 0x000000081010722b */ /* 0x000fe20000000010 */
[----:B------:R-:W-:Y:S01]  /*0b20*/  SEL R9, R12, 0x63400000, !P1 ;  /* 0x634000000c097807 */ /* 0x000fe20004800000 */
[----:B------:R-:W-:-:S03]  /*0b30*/  IMAD.MOV.U32 R8, RZ, RZ, R4 ;  /* 0x000000ffff087224 */ /* 0x000fc600078e0004 */
[----:B------:R-:W-:-:S03]  /*0b40*/  LOP3.LUT R9, R9, 0x800fffff, R5, 0xf8, !PT ;  /* 0x800fffff09097812 */ /* 0x000fc600078ef805 */
[----:B------:R-:W-:-:S03]  /*0b50*/  DFMA R20, R16, -R2, 1 ;  /* 0x3ff000001014742b */ /* 0x000fc60000000802 */
[----:B------:R-:W-:-:S05]  /*0b60*/  @!P2 DFMA R8, R8, 2, -R18 ;  /* 0x400000000808a82b */ /* 0x000fca0000000812 */
[----:B------:R-:W-:Y:S01]  /*0b70*/  DFMA R16, R16, R20, R16 ;  /* 0x000000141010722b */ /* 0x000fe20000000010 */
[----:B------:R-:W-:Y:S02]  /*0b80*/  IMAD.MOV.U32 R21, RZ, RZ, R11 ;  /* 0x000000ffff157224 */ /* 0x000fe400078e000b */
[----:B------:R-:W-:Y:S01]  /*0b90*/  IMAD.MOV.U32 R20, RZ, RZ, R14 ;  /* 0x000000ffff147224 */ /* 0x000fe200078e000e */
[----:B------:R-:W-:Y:S02]  /*0ba0*/  @!P0 LOP3.LUT R20, R3, 0x7ff00000, RZ, 0xc0, !PT ;  /* 0x7ff0000003148812 */ /* 0x000fe400078ec0ff */
[----:B------:R-:W-:Y:S02]  /*0bb0*/  @!P2 LOP3.LUT R21, R9, 0x7ff00000, RZ, 0xc0, !PT ;  /* 0x7ff000000915a812 */ /* 0x000fe400078ec0ff */
[----:B------:R-:W-:Y:S01]  /*0bc0*/  DMUL R18, R16, R8 ;  /* 0x0000000810127228 */ /* 0x000fe20000000000 */
[----:B------:R-:W-:Y:S02]  /*0bd0*/  VIADD R22, R20, 0xffffffff ;  /* 0xffffffff14167836 */ /* 0x000fe40000000000 */
[----:B------:R-:W-:-:S05]  /*0be0*/  VIADD R13, R21, 0xffffffff ;  /* 0xffffffff150d7836 */ /* 0x000fca0000000000 */
[----:B------:R-:W-:Y:S01]  /*0bf0*/  DFMA R14, R18, -R2, R8 ;  /* 0x80000002120e722b */ /* 0x000fe20000000008 */
[----:B------:R-:W-:-:S04]  /*0c00*/  ISETP.GT.U32.AND P0, PT, R13, 0x7feffffe, PT ;  /* 0x7feffffe0d00780c */ /* 0x000fc80003f04070 */
[----:B------:R-:W-:-:S03]  /*0c10*/  ISETP.GT.U32.OR P0, PT, R22, 0x7feffffe, P0 ;  /* 0x7feffffe1600780c */ /* 0x000fc60000704470 */
[----:B------:R-:W-:-:S10]  /*0c20*/  DFMA R14, R16, R14, R18 ;  /* 0x0000000e100e722b */ /* 0x000fd40000000012 */
[----:B------:R-:W-:Y:S05]  /*0c30*/  @P0 BRA `(.L_x_11) ;  /* 0x00000000006c0947 */ /* 0x000fea0003800000 */
[----:B------:R-:W-:-:S04]  /*0c40*/  LOP3.LUT R16, R7, 0x7ff00000, RZ, 0xc0, !PT ;  /* 0x7ff0000007107812 */ /* 0x000fc800078ec0ff */
[CC--:B------:R-:W-:Y:S02]  /*0c50*/  VIADDMNMX R4, R11.reuse, -R16.reuse, 0xb9600000, !PT ;  /* 0xb96000000b047446 */ /* 0x0c0fe40007800910 */
[----:B------:R-:W-:Y:S02]  /*0c60*/  ISETP.GE.U32.AND P0, PT, R11, R16, PT ;  /* 0x000000100b00720c */ /* 0x000fe40003f06070 */
[----:B------:R-:W-:Y:S02]  /*0c70*/  VIMNMX R4, PT, PT, R4, 0x46a00000, PT ;  /* 0x46a0000004047848 */ /* 0x000fe40003fe0100 */
[----:B------:R-:W-:-:S05]  /*0c80*/  SEL R11, R12, 0x63400000, !P0 ;  /* 0x634000000c0b7807 */ /* 0x000fca0004000000 */
[----:B------:R-:W-:Y:S02]  /*0c90*/  IMAD.IADD R11, R4, 0x1, -R11 ;  /* 0x00000001040b7824 */ /* 0x000fe400078e0a0b */
[----:B------:R-:W-:Y:S02]  /*0ca0*/  IMAD.MOV.U32 R4, RZ, RZ, RZ ;  /* 0x000000ffff047224 */ /* 0x000fe400078e00ff */
[----:B------:R-:W-:-:S06]  /*0cb0*/  VIADD R5, R11, 0x7fe00000 ;  /* 0x7fe000000b057836 */ /* 0x000fcc0000000000 */
[----:B------:R-:W-:-:S10]  /*0cc0*/  DMUL R12, R14, R4 ;  /* 0x000000040e0c7228 */ /* 0x000fd40000000000 */
[----:B------:R-:W-:-:S13]  /*0cd0*/  FSETP.GTU.AND P0, PT, |R13|, 1.469367938527859385e-39, PT ;  /* 0x001000000d00780b */ /* 0x000fda0003f0c200 */
[----:B------:R-:W-:Y:S05]  /*0ce0*/  @P0 BRA `(.L_x_12) ;  /* 0x0000000000940947 */ /* 0x000fea0003800000 */
[----:B------:R-:W-:Y:S01]  /*0cf0*/  DFMA R2, R14, -R2, R8 ;  /* 0x800000020e02722b */ /* 0x000fe20000000008 */
[----:B------:R-:W-:-:S09]  /*0d00*/  IMAD.MOV.U32 R4, RZ, RZ, RZ ;  /* 0x000000ffff047224 */ /* 0x000fd200078e00ff */
[C---:B------:R-:W-:Y:S02]  /*0d10*/  FSETP.NEU.AND P0, PT, R3.reuse, RZ, PT ;  /* 0x000000ff0300720b */ /* 0x040fe40003f0d000 */
[----:B------:R-:W-:-:S04]  /*0d20*/  LOP3.LUT R7, R3, 0x80000000, R7, 0x48, !PT ;  /* 0x8000000003077812 */ /* 0x000fc800078e4807 */
[----:B------:R-:W-:-:S07]  /*0d30*/  LOP3.LUT R5, R7, R5, RZ, 0xfc, !PT ;  /* 0x0000000507057212 */ /* 0x000fce00078efcff */
[----:B------:R-:W-:Y:S05]  /*0d40*/  @!P0 BRA `(.L_x_12) ;  /* 0x00000000007c8947 */ /* 0x000fea0003800000 */
[----:B------:R-:W-:Y:S01]  /*0d50*/  IMAD.MOV R3, RZ, RZ, -R11 ;  /* 0x000000ffff037224 */ /* 0x000fe200078e0a0b */
[----:B------:R-:W-:Y:S01]  /*0d60*/  DMUL.RP R4, R14, R4 ;  /* 0x000000040e047228 */ /* 0x000fe20000008000 */
[----:B------:R-:W-:-:S06]  /*0d70*/  IMAD.MOV.U32 R2, RZ, RZ, RZ ;  /* 0x000000ffff027224 */ /* 0x000fcc00078e00ff */
[----:B------:R-:W-:-:S03]  /*0d80*/  DFMA R2, R12, -R2, R14 ;  /* 0x800000020c02722b */ /* 0x000fc6000000000e */
[----:B------:R-:W-:-:S03]  /*0d90*/  LOP3.LUT R7, R5, R7, RZ, 0x3c, !PT ;  /* 0x0000000705077212 */ /* 0x000fc600078e3cff */
[----:B------:R-:W-:-:S04]  /*0da0*/  IADD3 R2, PT, PT, -R11, -0x43300000, RZ ;  /* 0xbcd000000b027810 */ /* 0x000fc80007ffe1ff */
[----:B------:R-:W-:-:S04]  /*0db0*/  FSETP.NEU.AND P0, PT, |R3|, R2, PT ;  /* 0x000000020300720b */ /* 0x000fc80003f0d200 */
[----:B------:R-:W-:Y:S02]  /*0dc0*/  FSEL R12, R4, R12, !P0 ;  /* 0x0000000c040c7208 */ /* 0x000fe40004000000 */
[----:B------:R-:W-:Y:S01]  /*0dd0*/  FSEL R13, R7, R13, !P0 ;  /* 0x0000000d070d7208 */ /* 0x000fe20004000000 */
[----:B------:R-:W-:Y:S06]  /*0de0*/  BRA `(.L_x_12) ;  /* 0x0000000000547947 */ /* 0x000fec0003800000 */
.L_x_11:
[----:B------:R-:W-:-:S14]  /*0df0*/  DSETP.NAN.AND P0, PT, R4, R4, PT ;  /* 0x000000040400722a */ /* 0x000fdc0003f08000 */
[----:B------:R-:W-:Y:S05]  /*0e00*/  @P0 BRA `(.L_x_13) ;  /* 0x0000000000440947 */ /* 0x000fea0003800000 */
[----:B------:R-:W-:-:S14]  /*0e10*/  DSETP.NAN.AND P0, PT, R6, R6, PT ;  /* 0x000000060600722a */ /* 0x000fdc0003f08000 */
[----:B------:R-:W-:Y:S05]  /*0e20*/  @P0 BRA `(.L_x_14) ;  /* 0x0000000000300947 */ /* 0x000fea0003800000 */
[----:B------:R-:W-:Y:S01]  /*0e30*/  ISETP.NE.AND P0, PT, R21, R20, PT ;  /* 0x000000141500720c */ /* 0x000fe20003f05270 */
[----:B------:R-:W-:Y:S02]  /*0e40*/  IMAD.MOV.U32 R12, RZ, RZ, 0x0 ;  /* 0x00000000ff0c7424 */ /* 0x000fe400078e00ff */
[----:B------:R-:W-:-:S10]  /*0e50*/  IMAD.MOV.U32 R13, RZ, RZ, -0x80000 ;  /* 0xfff80000ff0d7424 */ /* 0x000fd400078e00ff */
[----:B------:R-:W-:Y:S05]  /*0e60*/  @!P0 BRA `(.L_x_12) ;  /* 0x0000000000348947 */ /* 0x000fea0003800000 */
[----:B------:R-:W-:Y:S02]  /*0e70*/  ISETP.NE.AND P0, PT, R21, 0x7ff00000, PT ;  /* 0x7ff000001500780c */ /* 0x000fe40003f05270 */
[----:B------:R-:W-:Y:S02]  /*0e80*/  LOP3.LUT R13, R5, 0x80000000, R7, 0x48, !PT ;  /* 0x80000000050d7812 */ /* 0x000fe400078e4807 */
[----:B------:R-:W-:-:S13]  /*0e90*/  ISETP.EQ.OR P0, PT, R20, RZ, !P0 ;  /* 0x000000ff1400720c */ /* 0x000fda0004702670 */
[----:B------:R-:W-:Y:S01]  /*0ea0*/  @P0 LOP3.LUT R2, R13, 0x7ff00000, RZ, 0xfc, !PT ;  /* 0x7ff000000d020812 */ /* 0x000fe200078efcff */
[----:B------:R-:W-:Y:S02]  /*0eb0*/  @!P0 IMAD.MOV.U32 R12, RZ, RZ, RZ ;  /* 0x000000ffff0c8224 */ /* 0x000fe400078e00ff */
[----:B------:R-:W-:Y:S02]  /*0ec0*/  @P0 IMAD.MOV.U32 R12, RZ, RZ, RZ ;  /* 0x000000ffff0c0224 */ /* 0x000fe400078e00ff */
[----:B------:R-:W-:Y:S01]  /*0ed0*/  @P0 IMAD.MOV.U32 R13, RZ, RZ, R2 ;  /* 0x000000ffff0d0224 */ /* 0x000fe200078e0002 */
[----:B------:R-:W-:Y:S06]  /*0ee0*/  BRA `(.L_x_12) ;  /* 0x0000000000147947 */ /* 0x000fec0003800000 */
.L_x_14:
[----:B------:R-:W-:Y:S01]  /*0ef0*/  LOP3.LUT R13, R7, 0x80000, RZ, 0xfc, !PT ;  /* 0x00080000070d7812 */ /* 0x000fe200078efcff */
[----:B------:R-:W-:Y:S01]  /*0f00*/  IMAD.MOV.U32 R12, RZ, RZ, R6 ;  /* 0x000000ffff0c7224 */ /* 0x000fe200078e0006 */
[----:B------:R-:W-:Y:S06]  /*0f10*/  BRA `(.L_x_12) ;  /* 0x0000000000087947 */ /* 0x000fec0003800000 */
.L_x_13:
[----:B------:R-:W-:Y:S01]  /*0f20*/  LOP3.LUT R13, R5, 0x80000, RZ, 0xfc, !PT ;  /* 0x00080000050d7812 */ /* 0x000fe200078efcff */
[----:B------:R-:W-:-:S07]  /*0f30*/  IMAD.MOV.U32 R12, RZ, RZ, R4 ;  /* 0x000000ffff0c7224 */ /* 0x000fce00078e0004 */
.L_x_12:
[----:B------:R-:W-:Y:S05]  /*0f40*/  BSYNC.RECONVERGENT B1 ;  /* 0x0000000000017941 */ /* 0x000fea0003800200 */
.L_x_10:
[----:B------:R-:W-:Y:S02]  /*0f50*/  IMAD.MOV.U32 R11, RZ, RZ, 0x0 ;  /* 0x00000000ff0b7424 */ /* 0x000fe400078e00ff */
[----:B------:R-:W-:Y:S02]  /*0f60*/  IMAD.MOV.U32 R2, RZ, RZ, R12 ;  /* 0x000000ffff027224 */ /* 0x000fe400078e000c */
[----:B------:R-:W-:Y:S01]  /*0f70*/  IMAD.MOV.U32 R3, RZ, RZ, R13 ;  /* 0x000000ffff037224 */ /* 0x000fe200078e000d */
[----:B------:R-:W-:Y:S06]  /*0f80*/  RET.REL.NODEC R10 `(sma_kernel) ;  /* 0xfffffff00a1c7950 */ /* 0x000fec0003c3ffff */
.L_x_15:
        /* <DEDUP_REMOVED lines=15> */
.L_x_119:


//--------------------- .text.wma_kernel          --------------------------
	.section	.text.wma_kernel,"ax",@progbits
	.align	128
        .global         wma_kernel
        .type           wma_kernel,@function
        .size           wma_kernel,(.L_x_120 - wma_kernel)
        .other          wma_kernel,@"STO_CUDA_ENTRY STV_DEFAULT"
wma_kernel:
.text.wma_kernel:
        /* <DEDUP_REMOVED lines=8> */
[----:B------:R-:W0:Y:S01]  /*0080*/  LDC R7, c[0x0][0x390] ;  /* 0x0000e400ff077b82 */ /* 0x000e220000000800 */
[----:B------:R-:W1:Y:S01]  /*0090*/  LDCU UR4, c[0x0][0x370] ;  /* 0x00006e00ff0477ac */ /* 0x000e620008000800 */
[----:B------:R-:W2:Y:S01]  /*00a0*/  LDCU.64 UR6, c[0x0][0x358] ;  /* 0x00006b00ff0677ac */ /* 0x000ea20008000a00 */
[----:B-1----:R-:W-:Y:S02]  /*00b0*/  IMAD R3, R3, UR4, RZ ;  /* 0x0000000403037c24 */ /* 0x002fe4000f8e02ff */
[C---:B0-----:R-:W-:Y:S01]  /*00c0*/  IMAD R0, R7.reuse, R7, R7 ;  /* 0x0000000707007224 */ /* 0x041fe200078e0207 */
[C---:B------:R-:W-:Y:S01]  /*00d0*/  ISETP.GT.AND P0, PT, R7.reuse, RZ, PT ;  /* 0x000000ff0700720c */ /* 0x040fe20003f04270 */
[----:B------:R-:W-:Y:S02]  /*00e0*/  VIADD R5, R7, 0xffffffff ;  /* 0xffffffff07057836 */ /* 0x000fe40000000000 */
[----:B------:R-:W0:Y:S02]  /*00f0*/  I2F.F64 R8, R0 ;  /* 0x0000000000087312 */ /* 0x000e240000201c00 */
[----:B0-----:R-:W-:-:S08]  /*0100*/  DMUL R8, R8, 0.5 ;  /* 0x3fe0000008087828 */ /* 0x001fd00000000000 */
[----:B--2---:R-:W-:Y:S05]  /*0110*/  @P0 BRA `(.L_x_16) ;  /* 0x0000000000400947 */ /* 0x004fea0003800000 */
[----:B------:R-:W-:Y:S01]  /*0120*/  IMAD.MOV.U32 R12, RZ, RZ, R8 ;  /* 0x000000ffff0c7224 */ /* 0x000fe200078e0008 */
[----:B------:R-:W-:Y:S01]  /*0130*/  CS2R R14, SRZ ;  /* 0x00000000000e7805 */ /* 0x000fe2000001ff00 */
[----:B------:R-:W-:Y:S01]  /*0140*/  IMAD.MOV.U32 R13, RZ, RZ, R9 ;  /* 0x000000ffff0d7224 */ /* 0x000fe200078e0009 */
[----:B------:R-:W-:-:S07]  /*0150*/  MOV R0, 0x170 ;  /* 0x0000017000007802 */ /* 0x000fce0000000f00 */
[----:B------:R-:W-:Y:S05]  /*0160*/  CALL.REL.NOINC `($__internal_1_$__cuda_sm20_div_rn_f64_full) ;  /* 0x0000000400b87944 */ /* 0x000fea0003c00000 */
[----:B------:R-:W0:Y:S01]  /*0170*/  LDC.64 R10, c[0x0][0x388] ;  /* 0x0000e200ff0a7b82 */ /* 0x000e220000000a00 */
[----:B------:R-:W1:Y:S02]  /*0180*/  LDCU UR4, c[0x0][0x394] ;  /* 0x00007280ff0477ac */ /* 0x000e640008000800 */
.L_x_17:
[C---:B------:R-:W-:Y:S01]  /*0190*/  ISETP.GE.AND P0, PT, R2.reuse, R5, PT ;  /* 0x000000050200720c */ /* 0x040fe20003f06270 */
[----:B0-2---:R-:W-:-:S03]  /*01a0*/  IMAD.WIDE R6, R2, 0x8, R10 ;  /* 0x0000000802067825 */ /* 0x005fc600078e020a */
[----:B------:R-:W-:Y:S01]  /*01b0*/  FSEL R8, R18, RZ, P0 ;  /* 0x000000ff12087208 */ /* 0x000fe20000000000 */
[----:B------:R-:W-:Y:S01]  /*01c0*/  IMAD.IADD R2, R3, 0x1, R2 ;  /* 0x0000000103027824 */ /* 0x000fe200078e0202 */
[----:B------:R-:W-:-:S04]  /*01d0*/  FSEL R9, R19, +QNAN , P0 ;  /* 0x7ff8000013097808 */ /* 0x000fc80000000000 */
[----:B-1----:R-:W-:Y:S01]  /*01e0*/  ISETP.GE.AND P0, PT, R2, UR4, PT ;  /* 0x0000000402007c0c */ /* 0x002fe2000bf06270 */
[----:B------:R2:W-:-:S12]  /*01f0*/  STG.E.64 desc[UR6][R6.64], R8 ;  /* 0x0000000806007986 */ /* 0x0005d8000c101b06 */
[----:B------:R-:W-:Y:S05]  /*0200*/  @!P0 BRA `(.L_x_17) ;  /* 0xfffffffc00e08947 */ /* 0x000fea000383ffff */
[----:B------:R-:W-:Y:S05]  /*0210*/  EXIT ;  /* 0x000000000000794d */ /* 0x000fea0003800000 */
.L_x_16:
[----:B------:R-:W0:Y:S01]  /*0220*/  LDCU.64 UR4, c[0x0][0x380] ;  /* 0x00007000ff0477ac */ /* 0x000e220008000a00 */
[C---:B------:R-:W-:Y:S02]  /*0230*/  LOP3.LUT R4, R7.reuse, 0x7ffffffc, RZ, 0xc0, !PT ;  /* 0x7ffffffc07047812 */ /* 0x040fe400078ec0ff */
[C---:B------:R-:W-:Y:S01]  /*0240*/  LOP3.LUT R6, R7.reuse, 0x3, RZ, 0xc0, !PT ;  /* 0x0000000307067812 */ /* 0x040fe200078ec0ff */
[----:B------:R-:W-:Y:S02]  /*0250*/  VIADD R7, R7, 0xfffffffd ;  /* 0xfffffffd07077836 */ /* 0x000fe40000000000 */
[----:B------:R-:W-:Y:S01]  /*0260*/  IMAD.MOV R24, RZ, RZ, -R4 ;  /* 0x000000ffff187224 */ /* 0x000fe200078e0a04 */
[----:B0-----:R-:W-:-:S04]  /*0270*/  UIADD3 UR4, UP0, UPT, UR4, -0x8, URZ ;  /* 0xfffffff804047890 */ /* 0x001fc8000ff1e0ff */
[----:B------:R-:W-:-:S12]  /*0280*/  UIADD3.X UR5, UPT, UPT, UR5, -0x1, URZ, UP0, !UPT ;  /* 0xffffffff05057890 */ /* 0x000fd800087fe4ff */
.L_x_24:
[----:B------:R-:W-:Y:S01]  /*0290*/  ISETP.GE.AND P0, PT, R2, R5, PT ;  /* 0x000000050200720c */ /* 0x000fe20003f06270 */
[----:B------:R-:W-:Y:S01]  /*02a0*/  BSSY.RECONVERGENT B0, `(.L_x_18) ;  /* 0x0000052000007945 */ /* 0x000fe20003800200 */
[----:B------:R-:W-:Y:S02]  /*02b0*/  IMAD.MOV.U32 R10, RZ, RZ, 0x0 ;  /* 0x00000000ff0a7424 */ /* 0x000fe400078e00ff */
[----:B------:R-:W-:-:S09]  /*02c0*/  IMAD.MOV.U32 R11, RZ, RZ, 0x7ff80000 ;  /* 0x7ff80000ff0b7424 */ /* 0x000fd200078e00ff */
[----:B------:R-:W-:Y:S05]  /*02d0*/  @!P0 BRA `(.L_x_19) ;  /* 0x0000000400388947 */ /* 0x000fea0003800000 */
[----:B------:R-:W0:Y:S01]  /*02e0*/  LDC R0, c[0x0][0x390] ;  /* 0x0000e400ff007b82 */ /* 0x000e220000000800 */
[----:B------:R-:W-:Y:S01]  /*02f0*/  IMAD.MOV.U32 R17, RZ, RZ, RZ ;  /* 0x000000ffff117224 */ /* 0x000fe200078e00ff */
[----:B------:R-:W-:Y:S02]  /*0300*/  CS2R R20, SRZ ;  /* 0x0000000000147805 */ /* 0x000fe4000001ff00 */
[----:B0-----:R-:W-:-:S13]  /*0310*/  ISETP.GE.U32.AND P0, PT, R0, 0x4, PT ;  /* 0x000000040000780c */ /* 0x001fda0003f06070 */
[----:B------:R-:W-:Y:S05]  /*0320*/  @!P0 BRA `(.L_x_20) ;  /* 0x0000000000708947 */ /* 0x000fea0003800000 */
[----:B------:R-:W-:Y:S01]  /*0330*/  IMAD.U32 R10, RZ, RZ, UR4 ;  /* 0x00000004ff0a7e24 */ /* 0x000fe2000f8e00ff */
[----:B------:R-:W-:Y:S01]  /*0340*/  CS2R R20, SRZ ;  /* 0x0000000000147805 */ /* 0x000fe2000001ff00 */
[----:B------:R-:W-:Y:S02]  /*0350*/  IMAD.U32 R11, RZ, RZ, UR5 ;  /* 0x00000005ff0b7e24 */ /* 0x000fe4000f8e00ff */
[----:B------:R-:W-:Y:S02]  /*0360*/  IMAD.MOV.U32 R25, RZ, RZ, R24 ;  /* 0x000000ffff197224 */ /* 0x000fe400078e0018 */
[----:B------:R-:W-:-:S04]  /*0370*/  IMAD.WIDE R10, R2, 0x8, R10 ;  /* 0x00000008020a7825 */ /* 0x000fc800078e020a */
[----:B------:R-:W-:-:S07]  /*0380*/  IMAD.MOV.U32 R26, RZ, RZ, R7 ;  /* 0x000000ffff1a7224 */ /* 0x000fce00078e0007 */
.L_x_21:
[----:B------:R-:W2:Y:S04]  /*0390*/  LDG.E.64.CONSTANT R22, desc[UR6][R10.64+0x8] ;  /* 0x000008060a167981 */ /* 0x000ea8000c1e9b00 */
[----:B------:R-:W3:Y:S04]  /*03a0*/  LDG.E.64.CONSTANT R16, desc[UR6][R10.64] ;  /* 0x000000060a107981 */ /* 0x000ee8000c1e9b00 */
[----:B------:R-:W4:Y:S04]  /*03b0*/  LDG.E.64.CONSTANT R14, desc[UR6][R10.64+-0x8] ;  /* 0xfffff8060a0e7981 */ /* 0x000f28000c1e9b00 */
[----:B------:R0:W5:Y:S01]  /*03c0*/  LDG.E.64.CONSTANT R12, desc[UR6][R10.64+-0x10] ;  /* 0xfffff0060a0c7981 */ /* 0x000162000c1e9b00 */
[----:B------:R-:W-:-:S02]  /*03d0*/  VIADD R28, R26, 0x3 ;  /* 0x000000031a1c7836 */ /* 0x000fc40000000000 */
[C---:B------:R-:W-:Y:S02]  /*03e0*/  VIADD R27, R26.reuse, 0x2 ;  /* 0x000000021a1b7836 */ /* 0x040fe40000000000 */
[----:B------:R-:W2:Y:S01]  /*03f0*/  I2F.F64 R18, R28 ;  /* 0x0000001c00127312 */ /* 0x000ea20000201c00 */
[----:B------:R-:W-:Y:S02]  /*0400*/  VIADD R29, R26, 0x1 ;  /* 0x000000011a1d7836 */ /* 0x000fe40000000000 */
[----:B------:R-:W-:Y:S01]  /*0410*/  VIADD R25, R25, 0x4 ;  /* 0x0000000419197836 */ /* 0x000fe20000000000 */
[----:B0-----:R-:W-:-:S04]  /*0420*/  IADD3 R10, P1, PT, R10, -0x20, RZ ;  /* 0xffffffe00a0a7810 */ /* 0x001fc80007f3e0ff */
[----:B------:R-:W-:Y:S02]  /*0430*/  ISETP.NE.AND P0, PT, R25, RZ, PT ;  /* 0x000000ff1900720c */ /* 0x000fe40003f05270 */
[----:B------:R-:W-:Y:S01]  /*0440*/  IADD3.X R11, PT, PT, R11, -0x1, RZ, P1, !PT ;  /* 0xffffffff0b0b7810 */ /* 0x000fe20000ffe4ff */
[----:B--2---:R-:W-:Y:S01]  /*0450*/  DFMA R22, R18, R22, R20 ;  /* 0x000000161216722b */ /* 0x004fe20000000014 */
[----:B------:R-:W3:Y:S08]  /*0460*/  I2F.F64 R18, R27 ;  /* 0x0000001b00127312 */ /* 0x000ef00000201c00 */
[----:B------:R-:W4:Y:S01]  /*0470*/  I2F.F64 R20, R29 ;  /* 0x0000001d00147312 */ /* 0x000f220000201c00 */
[----:B---3--:R-:W-:-:S07]  /*0480*/  DFMA R18, R18, R16, R22 ;  /* 0x000000101212722b */ /* 0x008fce0000000016 */
[----:B------:R0:W5:Y:S01]  /*0490*/  I2F.F64 R16, R26 ;  /* 0x0000001a00107312 */ /* 0x0001620000201c00 */
[----:B----4-:R-:W-:Y:S01]  /*04a0*/  DFMA R20, R20, R14, R18 ;  /* 0x0000000e1414722b */ /* 0x010fe20000000012 */
[----:B0-----:R-:W-:-:S07]  /*04b0*/  VIADD R26, R26, 0xfffffffc ;  /* 0xfffffffc1a1a7836 */ /* 0x001fce0000000000 */
[----:B-----5:R-:W-:Y:S01]  /*04c0*/  DFMA R20, R16, R12, R20 ;  /* 0x0000000c1014722b */ /* 0x020fe20000000014 */
[----:B------:R-:W-:Y:S10]  /*04d0*/  @P0 BRA `(.L_x_21) ;  /* 0xfffffffc00ac0947 */ /* 0x000ff4000383ffff */
[----:B------:R-:W-:-:S07]  /*04e0*/  IMAD.MOV.U32 R17, RZ, RZ, R4 ;  /* 0x000000ffff117224 */ /* 0x000fce00078e0004 */
.L_x_20:
[----:B------:R-:W-:-:S13]  /*04f0*/  ISETP.NE.AND P0, PT, R6, RZ, PT ;  /* 0x000000ff0600720c */ /* 0x000fda0003f05270 */
[----:B------:R-:W-:Y:S05]  /*0500*/  @!P0 BRA `(.L_x_22) ;  /* 0x00000000004c8947 */ /* 0x000fea0003800000 */
[----:B------:R-:W0:Y:S01]  /*0510*/  LDC.64 R12, c[0x0][0x380] ;  /* 0x0000e000ff0c7b82 */ /* 0x000e220000000a00 */
[----:B------:R-:W-:-:S04]  /*0520*/  IMAD.IADD R11, R2, 0x1, -R17 ;  /* 0x00000001020b7824 */ /* 0x000fc800078e0a11 */
[----:B0-----:R-:W-:-:S05]  /*0530*/  IMAD.WIDE R12, R11, 0x8, R12 ;  /* 0x000000080b0c7825 */ /* 0x001fca00078e020c */
[----:B------:R-:W2:Y:S01]  /*0540*/  LDG.E.64.CONSTANT R10, desc[UR6][R12.64] ;  /* 0x000000060c0a7981 */ /* 0x000ea2000c1e9b00 */
[----:B------:R-:W-:Y:S01]  /*0550*/  IMAD.IADD R18, R0, 0x1, -R17 ;  /* 0x0000000100127824 */ /* 0x000fe200078e0a11 */
[----:B------:R-:W-:-:S03]  /*0560*/  ISETP.NE.AND P0, PT, R6, 0x1, PT ;  /* 0x000000010600780c */ /* 0x000fc60003f05270 */
[----:B------:R-:W2:Y:S02]  /*0570*/  I2F.F64 R14, R18 ;  /* 0x00000012000e7312 */ /* 0x000ea40000201c00 */
[----:B--2---:R-:W-:-:S08]  /*0580*/  DFMA R20, R14, R10, R20 ;  /* 0x0000000a0e14722b */ /* 0x004fd00000000014 */
[----:B------:R-:W-:Y:S05]  /*0590*/  @!P0 BRA `(.L_x_22) ;  /* 0x0000000000288947 */ /* 0x000fea0003800000 */
[----:B------:R-:W-:Y:S01]  /*05a0*/  ISETP.NE.AND P0, PT, R6, 0x2, PT ;  /* 0x000000020600780c */ /* 0x000fe20003f05270 */
[----:B------:R-:W2:-:S12]  /*05b0*/  LDG.E.64.CONSTANT R10, desc[UR6][R12.64+-0x8] ;  /* 0xfffff8060c0a7981 */ /* 0x000e98000c1e9b00 */
[----:B------:R-:W3:Y:S01]  /*05c0*/  @P0 LDG.E.64.CONSTANT R14, desc[UR6][R12.64+-0x10] ;  /* 0xfffff0060c0e0981 */ /* 0x000ee2000c1e9b00 */
[----:B------:R-:W-:Y:S01]  /*05d0*/  LOP3.LUT R17, RZ, R17, RZ, 0x33, !PT ;  /* 0x00000011ff117212 */ /* 0x000fe200078e33ff */
[----:B------:R-:W-:-:S04]  /*05e0*/  @P0 VIADD R18, R18, 0xfffffffe ;  /* 0xfffffffe12120836 */ /* 0x000fc80000000000 */
[----:B------:R-:W-:Y:S02]  /*05f0*/  IMAD.IADD R17, R17, 0x1, R0 ;  /* 0x0000000111117824 */ /* 0x000fe400078e0200 */
[----:B------:R-:W-:Y:S08]  /*0600*/  @P0 I2F.F64 R18, R18 ;  /* 0x0000001200120312 */ /* 0x000ff00000201c00 */
[----:B------:R-:W2:Y:S02]  /*0610*/  I2F.F64 R16, R17 ;  /* 0x0000001100107312 */ /* 0x000ea40000201c00 */
[----:B--2---:R-:W-:-:S08]  /*0620*/  DFMA R20, R16, R10, R20 ;  /* 0x0000000a1014722b */ /* 0x004fd00000000014 */
[----:B---3--:R-:W-:-:S11]  /*0630*/  @P0 DFMA R20, R18, R14, R20 ;  /* 0x0000000e1214022b */ /* 0x008fd60000000014 */
.L_x_22:
[----:B------:R-:W0:Y:S01]  /*0640*/  MUFU.RCP64H R11, R9 ;  /* 0x00000009000b7308 */ /* 0x000e220000001800 */
[----:B------:R-:W-:Y:S01]  /*0650*/  IMAD.MOV.U32 R10, RZ, RZ, 0x1 ;  /* 0x00000001ff0a7424 */ /* 0x000fe200078e00ff */
[----:B------:R-:W-:Y:S01]  /*0660*/  FSETP.GEU.AND P1, PT, |R21|, 6.5827683646048100446e-37, PT ;  /* 0x036000001500780b */ /* 0x000fe20003f2e200 */
[----:B------:R-:W-:Y:S04]  /*0670*/  BSSY.RECONVERGENT B1, `(.L_x_19) ;  /* 0x0000014000017945 */ /* 0x000fe80003800200 */
        /* <DEDUP_REMOVED lines=13> */
[----:B------:R-:W-:Y:S02]  /*0750*/  IMAD.MOV.U32 R15, RZ, RZ, R21 ;  /* 0x000000ffff0f7224 */ /* 0x000fe400078e0015 */
[----:B------:R-:W-:Y:S02]  /*0760*/  IMAD.MOV.U32 R12, RZ, RZ, R8 ;  /* 0x000000ffff0c7224 */ /* 0x000fe400078e0008 */
[----:B------:R-:W-:-:S07]  /*0770*/  IMAD.MOV.U32 R13, RZ, RZ, R9 ;  /* 0x000000ffff0d7224 */ /* 0x000fce00078e0009 */
[----:B------:R-:W-:Y:S05]  /*0780*/  CALL.REL.NOINC `($__internal_1_$__cuda_sm20_div_rn_f64_full) ;  /* 0x0000000000307944 */ /* 0x000fea0003c00000 */
[----:B------:R-:W-:Y:S02]  /*0790*/  IMAD.MOV.U32 R10, RZ, RZ, R18 ;  /* 0x000000ffff0a7224 */ /* 0x000fe400078e0012 */
[----:B------:R-:W-:-:S07]  /*07a0*/  IMAD.MOV.U32 R11, RZ, RZ, R19 ;  /* 0x000000ffff0b7224 */ /* 0x000fce00078e0013 */
.L_x_23:
[----:B------:R-:W-:Y:S05]  /*07b0*/  BSYNC.RECONVERGENT B1 ;  /* 0x0000000000017941 */ /* 0x000fea0003800200 */
.L_x_19:
[----:B------:R-:W-:Y:S05]  /*07c0*/  BSYNC.RECONVERGENT B0 ;  /* 0x0000000000007941 */ /* 0x000fea0003800200 */
.L_x_18:
[----:B------:R-:W0:Y:S01]  /*07d0*/  LDC.64 R12, c[0x0][0x388] ;  /* 0x0000e200ff0c7b82 */ /* 0x000e220000000a00 */
[----:B------:R-:W1:Y:S01]  /*07e0*/  LDCU UR8, c[0x0][0x394] ;  /* 0x00007280ff0877ac */ /* 0x000e620008000800 */
[----:B0-----:R-:W-:-:S04]  /*07f0*/  IMAD.WIDE R12, R2, 0x8, R12 ;  /* 0x00000008020c7825 */ /* 0x001fc800078e020c */
[----:B------:R-:W-:Y:S01]  /*0800*/  IMAD.IADD R2, R3, 0x1, R2 ;  /* 0x0000000103027824 */ /* 0x000fe200078e0202 */
[----:B------:R0:W-:Y:S04]  /*0810*/  STG.E.64 desc[UR6][R12.64], R10 ;  /* 0x0000000a0c007986 */ /* 0x0001e8000c101b06 */
[----:B-1----:R-:W-:-:S13]  /*0820*/  ISETP.GE.AND P0, PT, R2, UR8, PT ;  /* 0x0000000802007c0c */ /* 0x002fda000bf06270 */
[----:B0-----:R-:W-:Y:S05]  /*0830*/  @!P0 BRA `(.L_x_24) ;  /* 0xfffffff800948947 */ /* 0x001fea000383ffff */
[----:B------:R-:W-:Y:S05]  /*0840*/  EXIT ;  /* 0x000000000000794d */ /* 0x000fea0003800000 */
        .weak           $__internal_1_$__cuda_sm20_div_rn_f64_full
        .type           $__internal_1_$__cuda_sm20_div_rn_f64_full,@function
        .size           $__internal_1_$__cuda_sm20_div_rn_f64_full,(.L_x_120 - $__internal_1_$__cuda_sm20_div_rn_f64_full)
$__internal_1_$__cuda_sm20_div_rn_f64_full:
[C---:B------:R-:W-:Y:S01]  /*0850*/  FSETP.GEU.AND P0, PT, |R13|.reuse, 1.469367938527859385e-39, PT ;  /* 0x001000000d00780b */ /* 0x040fe20003f0e200 */
[----:B------:R-:W-:Y:S01]  /*0860*/  IMAD.MOV.U32 R16, RZ, RZ, 0x1 ;  /* 0x00000001ff107424 */ /* 0x000fe200078e00ff */
[----:B------:R-:W-:Y:S01]  /*0870*/  LOP3.LUT R10, R13, 0x800fffff, RZ, 0xc0, !PT ;  /* 0x800fffff0d0a7812 */ /* 0x000fe200078ec0ff */
[----:B------:R-:W-:Y:S01]  /*0880*/  IMAD.MOV.U32 R26, RZ, RZ, 0x1ca00000 ;  /* 0x1ca00000ff1a7424 */ /* 0x000fe200078e00ff */
[C---:B------:R-:W-:Y:S01]  /*0890*/  FSETP.GEU.AND P2, PT, |R15|.reuse, 1.469367938527859385e-39, PT ;  /* 0x001000000f00780b */ /* 0x040fe20003f4e200 */
[----:B------:R-:W-:Y:S01]  /*08a0*/  BSSY.RECONVERGENT B2, `(.L_x_25) ;  /* 0x0000052000027945 */ /* 0x000fe20003800200 */
[----:B------:R-:W-:Y:S01]  /*08b0*/  LOP3.LUT R11, R10, 0x3ff00000, RZ, 0xfc, !PT ;  /* 0x3ff000000a0b7812 */ /* 0x000fe200078efcff */
[----:B------:R-:W-:Y:S01]  /*08c0*/  IMAD.MOV.U32 R10, RZ, RZ, R12 ;  /* 0x000000ffff0a7224 */ /* 0x000fe200078e000c */
[----:B------:R-:W-:Y:S02]  /*08d0*/  LOP3.LUT R25, R15, 0x7ff00000, RZ, 0xc0, !PT ;  /* 0x7ff000000f197812 */ /* 0x000fe400078ec0ff */
[----:B------:R-:W-:-:S03]  /*08e0*/  LOP3.LUT R28, R13, 0x7ff00000, RZ, 0xc0, !PT ;  /* 0x7ff000000d1c7812 */ /* 0x000fc600078ec0ff */
[----:B------:R-:W-:Y:S01]  /*08f0*/  @!P0 DMUL R10, R12, 8.98846567431157953865e+307 ;  /* 0x7fe000000c0a8828 */ /* 0x000fe20000000000 */
[----:B------:R-:W-:-:S03]  /*0900*/  ISETP.GE.U32.AND P1, PT, R25, R28, PT ;  /* 0x0000001c1900720c */ /* 0x000fc60003f26070 */
[----:B------:R-:W-:Y:S02]  /*0910*/  @!P2 LOP3.LUT R18, R13, 0x7ff00000, RZ, 0xc0, !PT ;  /* 0x7ff000000d12a812 */ /* 0x000fe400078ec0ff */
[----:B------:R-:W0:Y:S02]  /*0920*/  MUFU.RCP64H R17, R11 ;  /* 0x0000000b00117308 */ /* 0x000e240000001800 */
[----:B------:R-:W-:Y:S02]  /*0930*/  @!P2 ISETP.GE.U32.AND P3, PT, R25, R18, PT ;  /* 0x000000121900a20c */ /* 0x000fe40003f66070 */
[----:B------:R-:W-:Y:S02]  /*0940*/  @!P0 LOP3.LUT R28, R11, 0x7ff00000, RZ, 0xc0, !PT ;  /* 0x7ff000000b1c8812 */ /* 0x000fe400078ec0ff */
[----:B------:R-:W-:-:S04]  /*0950*/  @!P2 SEL R19, R26, 0x63400000, !P3 ;  /* 0x634000001a13a807 */ /* 0x000fc80005800000 */
[----:B------:R-:W-:-:S04]  /*0960*/  @!P2 LOP3.LUT R22, R19, 0x80000000, R15, 0xf8, !PT ;  /* 0x800000001316a812 */ /* 0x000fc800078ef80f */
[----:B------:R-:W-:Y:S01]  /*0970*/  @!P2 LOP3.LUT R23, R22, 0x100000, RZ, 0xfc, !PT ;  /* 0x001000001617a812 */ /* 0x000fe200078efcff */
[----:B------:R-:W-:Y:S01]  /*0980*/  @!P2 IMAD.MOV.U32 R22, RZ, RZ, RZ ;  /* 0x000000ffff16a224 */ /* 0x000fe200078e00ff */
        /* <DEDUP_REMOVED lines=8> */
[----:B------:R-:W-:-:S08]  /*0a10*/  DFMA R18, R20, R18, R20 ;  /* 0x000000121412722b */ /* 0x000fd00000000014 */
[----:B------:R-:W-:-:S08]  /*0a20*/  DMUL R20, R18, R16 ;  /* 0x0000001012147228 */ /* 0x000fd00000000000 */
[----:B------:R-:W-:-:S08]  /*0a30*/  DFMA R22, R20, -R10, R16 ;  /* 0x8000000a1416722b */ /* 0x000fd00000000010 */
[----:B------:R-:W-:Y:S01]  /*0a40*/  DFMA R22, R18, R22, R20 ;  /* 0x000000161216722b */ /* 0x000fe20000000014 */
[----:B------:R-:W-:Y:S01]  /*0a50*/  IMAD.MOV.U32 R21, RZ, RZ, R25 ;  /* 0x000000ffff157224 */ /* 0x000fe200078e0019 */
[----:B------:R-:W-:-:S05]  /*0a60*/  @!P2 LOP3.LUT R21, R17, 0x7ff00000, RZ, 0xc0, !PT ;  /* 0x7ff000001115a812 */ /* 0x000fca00078ec0ff */
[----:B------:R-:W-:-:S05]  /*0a70*/  VIADD R18, R21, 0xffffffff ;  /* 0xffffffff15127836 */ /* 0x000fca0000000000 */
[----:B------:R-:W-:Y:S01]  /*0a80*/  ISETP.GT.U32.AND P0, PT, R18, 0x7feffffe, PT ;  /* 0x7feffffe1200780c */ /* 0x000fe20003f04070 */
[----:B------:R-:W-:-:S05]  /*0a90*/  VIADD R18, R28, 0xffffffff ;  /* 0xffffffff1c127836 */ /* 0x000fca0000000000 */
[----:B------:R-:W-:-:S13]  /*0aa0*/  ISETP.GT.U32.OR P0, PT, R18, 0x7feffffe, P0 ;  /* 0x7feffffe1200780c */ /* 0x000fda0000704470 */
        /* <DEDUP_REMOVED lines=28> */
.L_x_26:
        /* <DEDUP_REMOVED lines=16> */
.L_x_29:
[----:B------:R-:W-:Y:S01]  /*0d70*/  LOP3.LUT R19, R13, 0x80000, RZ, 0xfc, !PT ;  /* 0x000800000d137812 */ /* 0x000fe200078efcff */
[----:B------:R-:W-:Y:S01]  /*0d80*/  IMAD.MOV.U32 R18, RZ, RZ, R12 ;  /* 0x000000ffff127224 */ /* 0x000fe200078e000c */
[----:B------:R-:W-:Y:S06]  /*0d90*/  BRA `(.L_x_27) ;  /* 0x0000000000087947 */ /* 0x000fec0003800000 */
.L_x_28:
[----:B------:R-:W-:Y:S01]  /*0da0*/  LOP3.LUT R19, R15, 0x80000, RZ, 0xfc, !PT ;  /* 0x000800000f137812 */ /* 0x000fe200078efcff */
[----:B------:R-:W-:-:S07]  /*0db0*/  IMAD.MOV.U32 R18, RZ, RZ, R14 ;  /* 0x000000ffff127224 */ /* 0x000fce00078e000e */
.L_x_27:
[----:B------:R-:W-:Y:S05]  /*0dc0*/  BSYNC.RECONVERGENT B2 ;  /* 0x0000000000027941 */ /* 0x000fea0003800200 */
.L_x_25:
[----:B------:R-:W-:Y:S02]  /*0dd0*/  IMAD.MOV.U32 R10, RZ, RZ, R0 ;  /* 0x000000ffff0a7224 */ /* 0x000fe400078e0000 */
[----:B------:R-:W-:-:S04]  /*0de0*/  IMAD.MOV.U32 R11, RZ, RZ, 0x0 ;  /* 0x00000000ff0b7424 */ /* 0x000fc800078e00ff */
[----:B------:R-:W-:Y:S05]  /*0df0*/  RET.REL.NODEC R10 `(wma_kernel) ;  /* 0xfffffff00a807950 */ /* 0x000fea0003c3ffff */
.L_x_30:
        /* <DEDUP_REMOVED lines=16> */
.L_x_120:


//--------------------- .text.kama_smooth_kernel  --------------------------
	.section	.text.kama_smooth_kernel,"ax",@progbits
	.align	128
        .global         kama_smooth_kernel
        .type           kama_smooth_kernel,@function
        .size           kama_smooth_kernel,(.L_x_121 - kama_smooth_kernel)
        .other          kama_smooth_kernel,@"STO_CUDA_ENTRY STV_DEFAULT"
kama_smooth_kernel:
.text.kama_smooth_kernel:
[----:B------:R-:W-:Y:S01]  /*0000*/  LDC R1, c[0x0][0x37c] ;  /* 0x0000df00ff017b82 */ /* 0x000fe20000000800 */
[----:B------:R-:W0:Y:S07]  /*0010*/  S2R R0, SR_TID.X ;  /* 0x0000000000007919 */ /* 0x000e2e0000002100 */
[----:B------:R-:W1:Y:S01]  /*0020*/  S2UR UR4, SR_CTAID.X ;  /* 0x00000000000479c3 */ /* 0x000e620000002500 */
[----:B------:R-:W1:Y:S07]  /*0030*/  LDCU UR5, c[0x0][0x360] ;  /* 0x00006c00ff0577ac */ /* 0x000e6e0008000800 */
[----:B------:R-:W2:Y:S01]  /*0040*/  LDC R4, c[0x0][0x39c] ;  /* 0x0000e700ff047b82 */ /* 0x000ea20000000800 */
[----:B-1----:R-:W-:Y:S01]  /*0050*/  UIMAD UR4, UR4, UR5, URZ ;  /* 0x00000005040472a4 */ /* 0x002fe2000f8e02ff */
[----:B0-----:R-:W-:-:S05]  /*0060*/  IMAD.MOV R0, RZ, RZ, -R0 ;  /* 0x000000ffff007224 */ /* 0x001fca00078e0a00 */
[----:B------:R-:W-:-:S04]  /*0070*/  ISETP.NE.AND P0, PT, R0, UR4, PT ;  /* 0x0000000400007c0c */ /* 0x000fc8000bf05270 */
[----:B--2---:R-:W-:-:S13]  /*0080*/  ISETP.LT.OR P0, PT, R4, 0x1, P0 ;  /* 0x000000010400780c */ /* 0x004fda0000701670 */
[----:B------:R-:W-:Y:S05]  /*0090*/  @P0 EXIT ;  /* 0x000000000000094d */ /* 0x000fea0003800000 */
[----:B------:R-:W0:Y:S01]  /*00a0*/  LDC.64 R20, c[0x0][0x380] ;  /* 0x0000e000ff147b82 */ /* 0x000e220000000a00 */
[----:B------:R-:W0:Y:S02]  /*00b0*/  LDCU.64 UR12, c[0x0][0x358] ;  /* 0x00006b00ff0c77ac */ /* 0x000e240008000a00 */
[----:B0-----:R-:W2:Y:S01]  /*00c0*/  LDG.E.64.CONSTANT R20, desc[UR12][R20.64] ;  /* 0x0000000c14147981 */ /* 0x001ea2000c1e9b00 */
[----:B------:R-:W-:-:S13]  /*00d0*/  ISETP.GT.U32.AND P0, PT, R4, 0x1, PT ;  /* 0x000000010400780c */ /* 0x000fda0003f04070 */
[----:B------:R-:W2:Y:S02]  /*00e0*/  @!P0 LDC.64 R2, c[0x0][0x390] ;  /* 0x0000e400ff028b82 */ /* 0x000ea40000000a00 */
[----:B--2---:R0:W-:Y:S01]  /*00f0*/  @!P0 STG.E.64 desc[UR12][R2.64], R20 ;  /* 0x0000001402008986 */ /* 0x0041e2000c101b0c */
[----:B------:R-:W-:Y:S05]  /*0100*/  @!P0 EXIT ;  /* 0x000000000000894d */ /* 0x000fea0003800000 */
[----:B------:R-:W1:Y:S01]  /*0110*/  LDCU UR4, c[0x0][0x370] ;  /* 0x00006e00ff0477ac */ /* 0x000e620008000800 */
[----:B0-----:R-:W-:-:S05]  /*0120*/  VIADD R2, R4, 0xffffffff ;  /* 0xffffffff04027836 */ /* 0x001fca0000000000 */
[----:B------:R-:W-:Y:S01]  /*0130*/  LOP3.LUT R2, R2, 0x3, RZ, 0xc0, !PT ;  /* 0x0000000302027812 */ /* 0x000fe200078ec0ff */
[----:B-1----:R-:W-:-:S12]  /*0140*/  UIMAD UR4, UR5, UR4, URZ ;  /* 0x00000004050472a4 */ /* 0x002fd8000f8e02ff */
.L_x_61:
[----:B0-----:R-:W0:Y:S01]  /*0150*/  LDC.64 R6, c[0x0][0x390] ;  /* 0x0000e400ff067b82 */ /* 0x001e220000000a00 */
[----:B-1----:R-:W1:Y:S01]  /*0160*/  LDCU UR5, c[0x0][0x39c] ;  /* 0x00007380ff0577ac */ /* 0x002e620008000800 */
[----:B--2---:R-:W-:Y:S01]  /*0170*/  IMAD.MOV.U32 R4, RZ, RZ, 0x1 ;  /* 0x00000001ff047424 */ /* 0x004fe200078e00ff */
[----:B-1----:R-:W-:-:S04]  /*0180*/  UIADD3 UR5, UPT, UPT, UR5, -0x2, URZ ;  /* 0xfffffffe05057890 */ /* 0x002fc8000fffe0ff */
[----:B------:R-:W-:Y:S01]  /*0190*/  UISETP.GE.U32.AND UP0, UPT, UR5, 0x3, UPT ;  /* 0x000000030500788c */ /* 0x000fe2000bf06070 */
[----:B0-----:R0:W-:Y:S08]  /*01a0*/  STG.E.64 desc[UR12][R6.64], R20 ;  /* 0x0000001406007986 */ /* 0x0011f0000c101b0c */
[----:B---34-:R-:W-:Y:S05]  /*01b0*/  BRA.U !UP0, `(.L_x_31) ;  /* 0x0000000d087c7547 */ /* 0x018fea000b800000 */
[----:B------:R-:W1:Y:S01]  /*01c0*/  LDCU.128 UR8, c[0x0][0x380] ;  /* 0x00007000ff0877ac */ /* 0x000e620008000c00 */
[----:B------:R-:W2:Y:S01]  /*01d0*/  LDC R3, c[0x0][0x398] ;  /* 0x0000e600ff037b82 */ /* 0x000ea20000000800 */
[----:B------:R-:W-:Y:S02]  /*01e0*/  HFMA2 R4, -RZ, RZ, 0, 0 ;  /* 0x00000000ff047431 */ /* 0x000fe400000001ff */
[----:B------:R-:W-:Y:S01]  /*01f0*/  IMAD.MOV.U32 R5, RZ, RZ, 0x1 ;  /* 0x00000001ff057424 */ /* 0x000fe200078e00ff */
[----:B------:R-:W3:Y:S01]  /*0200*/  LDCU UR14, c[0x0][0x398] ;  /* 0x00007300ff0e77ac */ /* 0x000ee20008000800 */
[----:B------:R-:W4:Y:S03]  /*0210*/  LDCU UR15, c[0x0][0x39c] ;  /* 0x00007380ff0f77ac */ /* 0x000f260008000800 */
[----:B------:R-:W0:Y:S01]  /*0220*/  LDC.64 R18, c[0x0][0x390] ;  /* 0x0000e400ff127b82 */ /* 0x000e220000000a00 */
[----:B-1----:R-:W-:-:S02]  /*0230*/  UIADD3 UR7, UP0, UPT, UR10, 0x10, URZ ;  /* 0x000000100a077890 */ /* 0x002fc4000ff1e0ff */
[----:B------:R-:W-:Y:S02]  /*0240*/  UIADD3 UR5, UP1, UPT, UR8, 0x20, URZ ;  /* 0x0000002008057890 */ /* 0x000fe4000ff3e0ff */
[----:B------:R-:W-:Y:S02]  /*0250*/  UIADD3.X UR8, UPT, UPT, URZ, UR11, URZ, UP0, !UPT ;  /* 0x0000000bff087290 */ /* 0x000fe400087fe4ff */
[----:B------:R-:W-:Y:S01]  /*0260*/  UIADD3.X UR6, UPT, UPT, URZ, UR9, URZ, UP1, !UPT ;  /* 0x00000009ff067290 */ /* 0x000fe20008ffe4ff */
[----:B------:R-:W-:Y:S02]  /*0270*/  IMAD.U32 R12, RZ, RZ, UR7 ;  /* 0x00000007ff0c7e24 */ /* 0x000fe4000f8e00ff */
[----:B------:R-:W-:Y:S02]  /*0280*/  IMAD.U32 R10, RZ, RZ, UR5 ;  /* 0x00000005ff0a7e24 */ /* 0x000fe4000f8e00ff */
[----:B------:R-:W-:Y:S02]  /*0290*/  IMAD.U32 R13, RZ, RZ, UR8 ;  /* 0x00000008ff0d7e24 */ /* 0x000fe4000f8e00ff */
[----:B---34-:R-:W-:-:S07]  /*02a0*/  IMAD.U32 R11, RZ, RZ, UR6 ;  /* 0x00000006ff0b7e24 */ /* 0x018fce000f8e00ff */
.L_x_48:
[----:B-1----:R-:W1:Y:S01]  /*02b0*/  LDC.64 R14, c[0x0][0x380] ;  /* 0x0000e000ff0e7b82 */ /* 0x002e620000000a00 */
[----:B------:R-:W-:Y:S01]  /*02c0*/  IADD3 R0, PT, PT, R4, 0x1, RZ ;  /* 0x0000000104007810 */ /* 0x000fe20007ffe0ff */
[----:B0-2---:R-:W-:-:S03]  /*02d0*/  IMAD.WIDE R6, R3, 0x8, RZ ;  /* 0x0000000803067825 */ /* 0x005fc600078e02ff */
[----:B------:R-:W-:Y:S01]  /*02e0*/  ISETP.GE.AND P0, PT, R0, R3, PT ;  /* 0x000000030000720c */ /* 0x000fe20003f06270 */
[----:B---34-:R-:W-:Y:S01]  /*02f0*/  IMAD.WIDE R16, R5, 0x8, R18 ;  /* 0x0000000805107825 */ /* 0x018fe200078e0212 */
[----:B-1----:R-:W-:-:S05]  /*0300*/  IADD3 R14, P1, PT, -R6, R14, RZ ;  /* 0x0000000e060e7210 */ /* 0x002fca0007f3e1ff */
[----:B------:R-:W-:Y:S02]  /*0310*/  IMAD.X R15, R15, 0x1, ~R7, P1 ;  /* 0x000000010f0f7824 */ /* 0x000fe400008e0e07 */
[----:B------:R-:W-:-:S04]  /*0320*/  IMAD.WIDE R14, R5, 0x8, R14 ;  /* 0x00000008050e7825 */ /* 0x000fc800078e020e */
[----:B------:R-:W-:Y:S05]  /*0330*/  @!P0 BRA `(.L_x_32) ;  /* 0x0000000000b08947 */ /* 0x000fea0003800000 */
[----:B------:R-:W2:Y:S04]  /*0340*/  LDG.E.64.CONSTANT R22, desc[UR12][R12.64+-0x8] ;  /* 0xfffff80c0c167981 */ /* 0x000ea8000c1e9b00 */
[----:B------:R0:W5:Y:S01]  /*0350*/  LDG.E.64.CONSTANT R8, desc[UR12][R10.64+-0x18] ;  /* 0xffffe80c0a087981 */ /* 0x000162000c1e9b00 */
[----:B------:R-:W-:Y:S02]  /*0360*/  IMAD.MOV.U32 R6, RZ, RZ, -0x2d0e5604 ;  /* 0xd2f1a9fcff067424 */ /* 0x000fe400078e00ff */
[----:B------:R-:W-:Y:S01]  /*0370*/  IMAD.MOV.U32 R7, RZ, RZ, 0x3fb0624d ;  /* 0x3fb0624dff077424 */ /* 0x000fe200078e00ff */
[----:B--2---:R-:W-:-:S14]  /*0380*/  DSETP.NEU.AND P0, PT, R22, RZ, PT ;  /* 0x000000ff1600722a */ /* 0x004fdc0003f0d000 */
[----:B0-----:R-:W-:Y:S05]  /*0390*/  @!P0 BRA `(.L_x_33) ;  /* 0x0000000000748947 */ /* 0x001fea0003800000 */
[----:B------:R-:W2:Y:S01]  /*03a0*/  LDG.E.64.CONSTANT R6, desc[UR12][R14.64] ;  /* 0x0000000c0e067981 */ /* 0x000ea2000c1e9b00 */
[----:B------:R-:W0:Y:S01]  /*03b0*/  MUFU.RCP64H R25, R23 ;  /* 0x0000001700197308 */ /* 0x000e220000001800 */
[----:B------:R-:W-:-:S06]  /*03c0*/  IMAD.MOV.U32 R24, RZ, RZ, 0x1 ;  /* 0x00000001ff187424 */ /* 0x000fcc00078e00ff */
[----:B0-----:R-:W-:-:S08]  /*03d0*/  DFMA R26, -R22, R24, 1 ;  /* 0x3ff00000161a742b */ /* 0x001fd00000000118 */
[----:B------:R-:W-:-:S08]  /*03e0*/  DFMA R26, R26, R26, R26 ;  /* 0x0000001a1a1a722b */ /* 0x000fd0000000001a */
[----:B------:R-:W-:-:S08]  /*03f0*/  DFMA R26, R24, R26, R24 ;  /* 0x0000001a181a722b */ /* 0x000fd00000000018 */
[----:B------:R-:W-:-:S08]  /*0400*/  DFMA R24, -R22, R26, 1 ;  /* 0x3ff000001618742b */ /* 0x000fd0000000011a */
[----:B------:R-:W-:Y:S02]  /*0410*/  DFMA R24, R26, R24, R26 ;  /* 0x000000181a18722b */ /* 0x000fe4000000001a */
[----:B--2--5:R-:W-:-:S08]  /*0420*/  DADD R28, R8, -R6 ;  /* 0x00000000081c7229 */ /* 0x024fd00000000806 */
[----:B------:R-:W-:-:S08]  /*0430*/  DMUL R6, |R28|, R24 ;  /* 0x000000181c067228 */ /* 0x000fd00000000200 */
[----:B------:R-:W-:-:S08]  /*0440*/  DFMA R26, -R22, R6, |R28| ;  /* 0x00000006161a722b */ /* 0x000fd0000000051c */
[----:B------:R-:W-:Y:S02]  /*0450*/  DFMA R6, R24, R26, R6 ;  /* 0x0000001a1806722b */ /* 0x000fe40000000006 */
[----:B------:R-:W-:-:S08]  /*0460*/  DADD R24, -RZ, |R28| ;  /* 0x00000000ff187229 */ /* 0x000fd0000000051c */
[----:B------:R-:W-:Y:S02]  /*0470*/  FFMA R0, RZ, R23, R7 ;  /* 0x00000017ff007223 */ /* 0x000fe40000000007 */
[----:B------:R-:W-:-:S03]  /*0480*/  FSETP.GEU.AND P1, PT, |R25|, 6.5827683646048100446e-37, PT ;  /* 0x036000001900780b */ /* 0x000fc60003f2e200 */
[----:B------:R-:W-:-:S13]  /*0490*/  FSETP.GT.AND P0, PT, |R0|, 1.469367938527859385e-39, PT ;  /* 0x001000000000780b */ /* 0x000fda0003f04200 */
[----:B------:R-:W-:Y:S05]  /*04a0*/  @P0 BRA P1, `(.L_x_34) ;  /* 0x00000000001c0947 */ /* 0x000fea0000800000 */
[----:B------:R-:W-:Y:S01]  /*04b0*/  MOV R7, R24 ;  /* 0x0000001800077202 */ /* 0x000fe20000000f00 */
[----:B------:R-:W-:Y:S01]  /*04c0*/  IMAD.MOV.U32 R6, RZ, RZ, R25 ;  /* 0x000000ffff067224 */ /* 0x000fe200078e0019 */
[----:B------:R-:W-:Y:S01]  /*04d0*/  MOV R0, 0x510 ;  /* 0x0000051000007802 */ /* 0x000fe20000000f00 */
[----:B------:R-:W-:Y:S02]  /*04e0*/  IMAD.MOV.U32 R5, RZ, RZ, R22 ;  /* 0x000000ffff057224 */ /* 0x000fe400078e0016 */
[----:B------:R-:W-:-:S07]  /*04f0*/  IMAD.MOV.U32 R24, RZ, RZ, R23 ;  /* 0x000000ffff187224 */ /* 0x000fce00078e0017 */
[----:B------:R-:W-:Y:S05]  /*0500*/  CALL.REL.NOINC `($__internal_2_$__cuda_sm20_div_rn_f64_full) ;  /* 0x00000014007c7944 */ /* 0x000fea0003c00000 */
[----:B------:R-:W-:-:S07]  /*0510*/  IMAD.MOV.U32 R7, RZ, RZ, R5 ;  /* 0x000000ffff077224 */ /* 0x000fce00078e0005 */
.L_x_34:
[----:B------:R-:W-:Y:S01]  /*0520*/  MOV R22, 0x810624de ;  /* 0x810624de00167802 */ /* 0x000fe20000000f00 */
[----:B------:R-:W-:Y:S01]  /*0530*/  IMAD.MOV.U32 R23, RZ, RZ, 0x3fe34395 ;  /* 0x3fe34395ff177424 */ /* 0x000fe200078e00ff */
[----:B------:R-:W-:Y:S01]  /*0540*/  UMOV UR6, 0xd2f1a9fc ;  /* 0xd2f1a9fc00067882 */ /* 0x000fe20000000000 */
[----:B------:R-:W-:-:S04]  /*0550*/  UMOV UR7, 0x3fb0624d ;  /* 0x3fb0624d00077882 */ /* 0x000fc80000000000 */
[----:B------:R-:W-:-:S11]  /*0560*/  DFMA R6, R6, R22, UR6 ;  /* 0x0000000606067e2b */ /* 0x000fd60008000016 */
.L_x_33:
[----:B------:R-:W2:Y:S01]  /*0570*/  LDG.E.64 R22, desc[UR12][R16.64+-0x8] ;  /* 0xfffff80c10167981 */ /* 0x000ea2000c1e1b00 */
[----:B------:R-:W-:Y:S02]  /*0580*/  DMUL R6, R6, R6 ;  /* 0x0000000606067228 */ /* 0x000fe40000000000 */
[----:B--2---:R-:W-:-:S06]  /*0590*/  DSETP.NAN.AND P0, PT, R22, R22, PT ;  /* 0x000000161600722a */ /* 0x004fcc0003f08000 */
[----:B-----5:R-:W-:Y:S02]  /*05a0*/  FSEL R22, R22, R8, !P0 ;  /* 0x0000000816167208 */ /* 0x020fe40004000000 */
[----:B------:R-:W-:-:S06]  /*05b0*/  FSEL R23, R23, R9, !P0 ;  /* 0x0000000917177208 */ /* 0x000fcc0004000000 */
[----:B------:R-:W-:-:S08]  /*05c0*/  DADD R8, R8, -R22 ;  /* 0x0000000008087229 */ /* 0x000fd00000000816 */
[----:B------:R-:W-:-:S07]  /*05d0*/  DFMA R8, R6, R8, R22 ;  /* 0x000000080608722b */ /* 0x000fce0000000016 */
[----:B------:R0:W-:Y:S01]  /*05e0*/  STG.E.64 desc[UR12][R16.64], R8 ;  /* 0x0000000810007986 */ /* 0x0001e2000c101b0c */
[----:B------:R-:W-:Y:S05]  /*05f0*/  BRA `(.L_x_35) ;  /* 0x0000000000087947 */ /* 0x000fea0003800000 */
.L_x_32:
[----:B------:R-:W2:Y:S04]  /*0600*/  LDG.E.64 R8, desc[UR12][R16.64+-0x8] ;  /* 0xfffff80c10087981 */ /* 0x000ea8000c1e1b00 */
[----:B--2---:R1:W-:Y:S02]  /*0610*/  STG.E.64 desc[UR12][R16.64], R8 ;  /* 0x0000000810007986 */ /* 0x0043e4000c101b0c */
.L_x_35:
[----:B------:R-:W-:-:S05]  /*0620*/  VIADD R0, R4, 0x2 ;  /* 0x0000000204007836 */ /* 0x000fca0000000000 */
[----:B------:R-:W-:-:S13]  /*0630*/  ISETP.GE.AND P0, PT, R0, UR14, PT ;  /* 0x0000000e00007c0c */ /* 0x000fda000bf06270 */
[----:B------:R-:W-:Y:S05]  /*0640*/  @!P0 BRA `(.L_x_36) ;  /* 0x0000000000ac8947 */ /* 0x000fea0003800000 */
[----:B------:R-:W2:Y:S04]  /*0650*/  LDG.E.64.CONSTANT R22, desc[UR12][R12.64] ;  /* 0x0000000c0c167981 */ /* 0x000ea8000c1e9b00 */
[----:B------:R3:W5:Y:S01]  /*0660*/  LDG.E.64.CONSTANT R28, desc[UR12][R10.64+-0x10] ;  /* 0xfffff00c0a1c7981 */ /* 0x000762000c1e9b00 */
[----:B------:R-:W-:Y:S02]  /*0670*/  IMAD.MOV.U32 R6, RZ, RZ, -0x2d0e5604 ;  /* 0xd2f1a9fcff067424 */ /* 0x000fe400078e00ff */
[----:B------:R-:W-:Y:S01]  /*0680*/  IMAD.MOV.U32 R7, RZ, RZ, 0x3fb0624d ;  /* 0x3fb0624dff077424 */ /* 0x000fe200078e00ff */
[----:B--2---:R-:W-:-:S14]  /*0690*/  DSETP.NEU.AND P0, PT, R22, RZ, PT ;  /* 0x000000ff1600722a */ /* 0x004fdc0003f0d000 */
[----:B---3--:R-:W-:Y:S05]  /*06a0*/  @!P0 BRA `(.L_x_37) ;  /* 0x0000000000748947 */ /* 0x008fea0003800000 */
[----:B------:R-:W2:Y:S01]  /*06b0*/  LDG.E.64.CONSTANT R24, desc[UR12][R14.64+0x8] ;  /* 0x0000080c0e187981 */ /* 0x000ea2000c1e9b00 */
[----:B------:R-:W3:Y:S01]  /*06c0*/  MUFU.RCP64H R7, R23 ;  /* 0x0000001700077308 */ /* 0x000ee20000001800 */
[----:B------:R-:W-:-:S06]  /*06d0*/  MOV R6, 0x1 ;  /* 0x0000000100067802 */ /* 0x000fcc0000000f00 */
[----:B---3--:R-:W-:-:S08]  /*06e0*/  DFMA R26, -R22, R6, 1 ;  /* 0x3ff00000161a742b */ /* 0x008fd00000000106 */
[----:B------:R-:W-:-:S08]  /*06f0*/  DFMA R26, R26, R26, R26 ;  /* 0x0000001a1a1a722b */ /* 0x000fd0000000001a */
[----:B------:R-:W-:-:S08]  /*0700*/  DFMA R26, R6, R26, R6 ;  /* 0x0000001a061a722b */ /* 0x000fd00000000006 */
[----:B------:R-:W-:-:S08]  /*0710*/  DFMA R6, -R22, R26, 1 ;  /* 0x3ff000001606742b */ /* 0x000fd0000000011a */
[----:B------:R-:W-:Y:S02]  /*0720*/  DFMA R6, R26, R6, R26 ;  /* 0x000000061a06722b */ /* 0x000fe4000000001a */
[----:B--2--5:R-:W-:-:S08]  /*0730*/  DADD R24, R28, -R24 ;  /* 0x000000001c187229 */ /* 0x024fd00000000818 */
[----:B------:R-:W-:-:S08]  /*0740*/  DMUL R26, |R24|, R6 ;  /* 0x00000006181a7228 */ /* 0x000fd00000000200 */
[--C-:B------:R-:W-:Y:S02]  /*0750*/  DFMA R30, -R22, R26, |R24|.reuse ;  /* 0x0000001a161e722b */ /* 0x100fe40000000518 */
[----:B------:R-:W-:-:S06]  /*0760*/  DADD R24, -RZ, |R24| ;  /* 0x00000000ff187229 */ /* 0x000fcc0000000518 */
[----:B------:R-:W-:-:S04]  /*0770*/  DFMA R6, R6, R30, R26 ;  /* 0x0000001e0606722b */ /* 0x000fc8000000001a */
[----:B------:R-:W-:-:S06]  /*0780*/  FSETP.GEU.AND P1, PT, |R25|, 6.5827683646048100446e-37, PT ;  /* 0x036000001900780b */ /* 0x000fcc0003f2e200 */
[----:B------:R-:W-:-:S05]  /*0790*/  FFMA R0, RZ, R23, R7 ;  /* 0x00000017ff007223 */ /* 0x000fca0000000007 */
[----:B------:R-:W-:-:S13]  /*07a0*/  FSETP.GT.AND P0, PT, |R0|, 1.469367938527859385e-39, PT ;  /* 0x001000000000780b */ /* 0x000fda0003f04200 */
[----:B------:R-:W-:Y:S05]  /*07b0*/  @P0 BRA P1, `(.L_x_38) ;  /* 0x00000000001c0947 */ /* 0x000fea0000800000 */
[----:B------:R-:W-:Y:S01]  /*07c0*/  IMAD.MOV.U32 R7, RZ, RZ, R24 ;  /* 0x000000ffff077224 */ /* 0x000fe200078e0018 */
[----:B------:R-:W-:Y:S01]  /*07d0*/  MOV R24, R23 ;  /* 0x0000001700187202 */ /* 0x000fe20000000f00 */
[----:B------:R-:W-:Y:S01]  /*07e0*/  IMAD.MOV.U32 R6, RZ, RZ, R25 ;  /* 0x000000ffff067224 */ /* 0x000fe200078e0019 */
[----:B------:R-:W-:Y:S01]  /*07f0*/  MOV R0, 0x820 ;  /* 0x0000082000007802 */ /* 0x000fe20000000f00 */
[----:B------:R-:W-:-:S07]  /*0800*/  IMAD.MOV.U32 R5, RZ, RZ, R22 ;  /* 0x000000ffff057224 */ /* 0x000fce00078e0016 */
[----:B01----:R-:W-:Y:S05]  /*0810*/  CALL.REL.NOINC `($__internal_2_$__cuda_sm20_div_rn_f64_full) ;  /* 0x0000001000b87944 */ /* 0x003fea0003c00000 */
[----:B------:R-:W-:-:S07]  /*0820*/  IMAD.MOV.U32 R7, RZ, RZ, R5 ;  /* 0x000000ffff077224 */ /* 0x000fce00078e0005 */
.L_x_38:
[----:B------:R-:W-:Y:S01]  /*0830*/  IMAD.MOV.U32 R22, RZ, RZ, -0x2d0e5604 ;  /* 0xd2f1a9fcff167424 */ /* 0x000fe200078e00ff */
[----:B------:R-:W-:Y:S01]  /*0840*/  UMOV UR6, 0x810624de ;  /* 0x810624de00067882 */ /* 0x000fe20000000000 */
[----:B------:R-:W-:Y:S01]  /*0850*/  IMAD.MOV.U32 R23, RZ, RZ, 0x3fb0624d ;  /* 0x3fb0624dff177424 */ /* 0x000fe200078e00ff */
[----:B------:R-:W-:-:S05]  /*0860*/  UMOV UR7, 0x3fe34395 ;  /* 0x3fe3439500077882 */ /* 0x000fca0000000000 */
[----:B------:R-:W-:-:S11]  /*0870*/  DFMA R6, R6, UR6, R22 ;  /* 0x0000000606067c2b */ /* 0x000fd60008000016 */
.L_x_37:
[----:B------:R-:W-:Y:S02]  /*0880*/  DSETP.NAN.AND P0, PT, R8, R8, PT ;  /* 0x000000080800722a */ /* 0x000fe40003f08000 */
[----:B------:R-:W-:-:S04]  /*0890*/  DMUL R6, R6, R6 ;  /* 0x0000000606067228 */ /* 0x000fc80000000000 */
[----:B01---5:R-:W-:Y:S02]  /*08a0*/  FSEL R8, R8, R28, !P0 ;  /* 0x0000001c08087208 */ /* 0x023fe40004000000 */
[----:B------:R-:W-:-:S06]  /*08b0*/  FSEL R9, R9, R29, !P0 ;  /* 0x0000001d09097208 */ /* 0x000fcc0004000000 */
[----:B------:R-:W-:-:S08]  /*08c0*/  DADD R28, R28, -R8 ;  /* 0x000000001c1c7229 */ /* 0x000fd00000000808 */
[----:B------:R-:W-:-:S07]  /*08d0*/  DFMA R8, R6, R28, R8 ;  /* 0x0000001c0608722b */ /* 0x000fce0000000008 */
[----:B------:R3:W-:Y:S01]  /*08e0*/  STG.E.64 desc[UR12][R16.64+0x8], R8 ;  /* 0x0000080810007986 */ /* 0x0007e2000c101b0c */
[----:B------:R-:W-:Y:S05]  /*08f0*/  BRA `(.L_x_39) ;  /* 0x0000000000047947 */ /* 0x000fea0003800000 */
.L_x_36:
[----:B------:R2:W-:Y:S02]  /*0900*/  STG.E.64 desc[UR12][R16.64+0x8], R8 ;  /* 0x0000080810007986 */ /* 0x0005e4000c101b0c */
.L_x_39:
[----:B------:R-:W-:-:S04]  /*0910*/  IADD3 R0, PT, PT, R4, 0x3, RZ ;  /* 0x0000000304007810 */ /* 0x000fc80007ffe0ff */
[----:B------:R-:W-:-:S13]  /*0920*/  ISETP.GE.AND P0, PT, R0, UR14, PT ;  /* 0x0000000e00007c0c */ /* 0x000fda000bf06270 */
[----:B------:R-:W-:Y:S05]  /*0930*/  @!P0 BRA `(.L_x_40) ;  /* 0x0000000000ac8947 */ /* 0x000fea0003800000 */
[----:B------:R-:W4:Y:S04]  /*0940*/  LDG.E.64.CONSTANT R22, desc[UR12][R12.64+0x8] ;  /* 0x0000080c0c167981 */ /* 0x000f28000c1e9b00 */
[----:B------:R0:W5:Y:S01]  /*0950*/  LDG.E.64.CONSTANT R28, desc[UR12][R10.64+-0x8] ;  /* 0xfffff80c0a1c7981 */ /* 0x000162000c1e9b00 */
[----:B------:R-:W-:Y:S02]  /*0960*/  IMAD.MOV.U32 R6, RZ, RZ, -0x2d0e5604 ;  /* 0xd2f1a9fcff067424 */ /* 0x000fe400078e00ff */
[----:B------:R-:W-:Y:S01]  /*0970*/  IMAD.MOV.U32 R7, RZ, RZ, 0x3fb0624d ;  /* 0x3fb0624dff077424 */ /* 0x000fe200078e00ff */
[----:B----4-:R-:W-:-:S14]  /*0980*/  DSETP.NEU.AND P0, PT, R22, RZ, PT ;  /* 0x000000ff1600722a */ /* 0x010fdc0003f0d000 */
[----:B0-----:R-:W-:Y:S05]  /*0990*/  @!P0 BRA `(.L_x_41) ;  /* 0x0000000000748947 */ /* 0x001fea0003800000 */
[----:B------:R-:W4:Y:S01]  /*09a0*/  LDG.E.64.CONSTANT R24, desc[UR12][R14.64+0x10] ;  /* 0x0000100c0e187981 */ /* 0x000f22000c1e9b00 */
[----:B------:R-:W0:Y:S01]  /*09b0*/  MUFU.RCP64H R7, R23 ;  /* 0x0000001700077308 */ /* 0x000e220000001800 */
[----:B------:R-:W-:-:S06]  /*09c0*/  IMAD.MOV.U32 R6, RZ, RZ, 0x1 ;  /* 0x00000001ff067424 */ /* 0x000fcc00078e00ff */
[----:B0-----:R-:W-:-:S08]  /*09d0*/  DFMA R26, -R22, R6, 1 ;  /* 0x3ff00000161a742b */ /* 0x001fd00000000106 */
[----:B------:R-:W-:-:S08]  /*09e0*/  DFMA R26, R26, R26, R26 ;  /* 0x0000001a1a1a722b */ /* 0x000fd0000000001a */
[----:B------:R-:W-:-:S08]  /*09f0*/  DFMA R26, R6, R26, R6 ;  /* 0x0000001a061a722b */ /* 0x000fd00000000006 */
[----:B------:R-:W-:-:S08]  /*0a00*/  DFMA R6, -R22, R26, 1 ;  /* 0x3ff000001606742b */ /* 0x000fd0000000011a */
[----:B------:R-:W-:Y:S02]  /*0a10*/  DFMA R6, R26, R6, R26 ;  /* 0x000000061a06722b */ /* 0x000fe4000000001a */
[----:B----45:R-:W-:-:S08]  /*0a20*/  DADD R24, R28, -R24 ;  /* 0x000000001c187229 */ /* 0x030fd00000000818 */
        /* <DEDUP_REMOVED lines=8> */
[----:B------:R-:W-:Y:S01]  /*0ab0*/  MOV R7, R24 ;  /* 0x0000001800077202 */ /* 0x000fe20000000f00 */
[----:B------:R-:W-:Y:S01]  /*0ac0*/  IMAD.MOV.U32 R6, RZ, RZ, R25 ;  /* 0x000000ffff067224 */ /* 0x000fe200078e0019 */
[----:B------:R-:W-:Y:S01]  /*0ad0*/  MOV R0, 0xb10 ;  /* 0x00000b1000007802 */ /* 0x000fe20000000f00 */
[----:B------:R-:W-:Y:S02]  /*0ae0*/  IMAD.MOV.U32 R5, RZ, RZ, R22 ;  /* 0x000000ffff057224 */ /* 0x000fe400078e0016 */
[----:B------:R-:W-:-:S07]  /*0af0*/  IMAD.MOV.U32 R24, RZ, RZ, R23 ;  /* 0x000000ffff187224 */ /* 0x000fce00078e0017 */
[----:B-123--:R-:W-:Y:S05]  /*0b00*/  CALL.REL.NOINC `($__internal_2_$__cuda_sm20_div_rn_f64_full) ;  /* 0x0000000c00fc7944 */ /* 0x00efea0003c00000 */
[----:B------:R-:W-:-:S07]  /*0b10*/  MOV R7, R5 ;  /* 0x0000000500077202 */ /* 0x000fce0000000f00 */
.L_x_42:
[----:B------:R-:W-:Y:S01]  /*0b20*/  IMAD.MOV.U32 R22, RZ, RZ, -0x2d0e5604 ;  /* 0xd2f1a9fcff167424 */ /* 0x000fe200078e00ff */
[----:B------:R-:W-:Y:S01]  /*0b30*/  UMOV UR6, 0x810624de ;  /* 0x810624de00067882 */ /* 0x000fe20000000000 */
[----:B------:R-:W-:Y:S01]  /*0b40*/  IMAD.MOV.U32 R23, RZ, RZ, 0x3fb0624d ;  /* 0x3fb0624dff177424 */ /* 0x000fe200078e00ff */
[----:B------:R-:W-:-:S05]  /*0b50*/  UMOV UR7, 0x3fe34395 ;  /* 0x3fe3439500077882 */ /* 0x000fca0000000000 */
[----:B------:R-:W-:-:S11]  /*0b60*/  DFMA R6, R6, UR6, R22 ;  /* 0x0000000606067c2b */ /* 0x000fd60008000016 */
.L_x_41:
[----:B------:R-:W-:Y:S02]  /*0b70*/  DSETP.NAN.AND P0, PT, R8, R8, PT ;  /* 0x000000080800722a */ /* 0x000fe40003f08000 */
[----:B------:R-:W-:-:S04]  /*0b80*/  DMUL R6, R6, R6 ;  /* 0x0000000606067228 */ /* 0x000fc80000000000 */
[----:B-123-5:R-:W-:Y:S02]  /*0b90*/  FSEL R8, R8, R28, !P0 ;  /* 0x0000001c08087208 */ /* 0x02efe40004000000 */
[----:B------:R-:W-:-:S06]  /*0ba0*/  FSEL R9, R9, R29, !P0 ;  /* 0x0000001d09097208 */ /* 0x000fcc0004000000 */
[----:B------:R-:W-:-:S08]  /*0bb0*/  DADD R28, R28, -R8 ;  /* 0x000000001c1c7229 */ /* 0x000fd00000000808 */
[----:B------:R-:W-:-:S07]  /*0bc0*/  DFMA R8, R6, R28, R8 ;  /* 0x0000001c0608722b */ /* 0x000fce0000000008 */
[----:B------:R0:W-:Y:S01]  /*0bd0*/  STG.E.64 desc[UR12][R16.64+0x10], R8 ;  /* 0x0000100810007986 */ /* 0x0001e2000c101b0c */
[----:B------:R-:W-:Y:S05]  /*0be0*/  BRA `(.L_x_43) ;  /* 0x0000000000047947 */ /* 0x000fea0003800000 */
.L_x_40:
[----:B------:R4:W-:Y:S02]  /*0bf0*/  STG.E.64 desc[UR12][R16.64+0x10], R8 ;  /* 0x0000100810007986 */ /* 0x0009e4000c101b0c */
.L_x_43:
[----:B------:R-:W-:-:S05]  /*0c00*/  VIADD R31, R4, 0x4 ;  /* 0x00000004041f7836 */ /* 0x000fca0000000000 */
[----:B------:R-:W-:-:S13]  /*0c10*/  ISETP.GE.AND P0, PT, R31, UR14, PT ;  /* 0x0000000e1f007c0c */ /* 0x000fda000bf06270 */
[----:B------:R-:W-:Y:S05]  /*0c20*/  @!P0 BRA `(.L_x_44) ;  /* 0x0000000000ac8947 */ /* 0x000fea0003800000 */
[----:B------:R-:W2:Y:S04]  /*0c30*/  LDG.E.64.CONSTANT R22, desc[UR12][R12.64+0x10] ;  /* 0x0000100c0c167981 */ /* 0x000ea8000c1e9b00 */
[----:B------:R0:W5:Y:S01]  /*0c40*/  LDG.E.64.CONSTANT R28, desc[UR12][R10.64] ;  /* 0x0000000c0a1c7981 */ /* 0x000162000c1e9b00 */
[----:B------:R-:W-:Y:S01]  /*0c50*/  MOV R6, 0xd2f1a9fc ;  /* 0xd2f1a9fc00067802 */ /* 0x000fe20000000f00 */
        /* <DEDUP_REMOVED lines=25> */
[----:B-1-34-:R-:W-:Y:S05]  /*0df0*/  CALL.REL.NOINC `($__internal_2_$__cuda_sm20_div_rn_f64_full) ;  /* 0x0000000c00407944 */ /* 0x01afea0003c00000 */
[----:B------:R-:W-:-:S07]  /*0e00*/  IMAD.MOV.U32 R7, RZ, RZ, R5 ;  /* 0x000000ffff077224 */ /* 0x000fce00078e0005 */
.L_x_46:
[----:B------:R-:W-:Y:S01]  /*0e10*/  MOV R14, 0xd2f1a9fc ;  /* 0xd2f1a9fc000e7802 */ /* 0x000fe20000000f00 */
[----:B------:R-:W-:Y:S01]  /*0e20*/  IMAD.MOV.U32 R15, RZ, RZ, 0x3fb0624d ;  /* 0x3fb0624dff0f7424 */ /* 0x000fe200078e00ff */
[----:B------:R-:W-:Y:S01]  /*0e30*/  UMOV UR6, 0x810624de ;  /* 0x810624de00067882 */ /* 0x000fe20000000000 */
[----:B------:R-:W-:-:S04]  /*0e40*/  UMOV UR7, 0x3fe34395 ;  /* 0x3fe3439500077882 */ /* 0x000fc80000000000 */
[----:B------:R-:W-:-:S11]  /*0e50*/  DFMA R6, R6, UR6, R14 ;  /* 0x0000000606067c2b */ /* 0x000fd6000800000e */
.L_x_45:
        /* <DEDUP_REMOVED lines=8> */
.L_x_44:
[----:B------:R0:W-:Y:S02]  /*0ee0*/  STG.E.64 desc[UR12][R16.64+0x18], R8 ;  /* 0x0000180810007986 */ /* 0x0001e4000c101b0c */
.L_x_47:
[----:B------:R-:W-:Y:S01]  /*0ef0*/  UIADD3 UR5, UPT, UPT, UR15, -0x1, URZ ;  /* 0xffffffff0f057890 */ /* 0x000fe2000fffe0ff */
[----:B------:R-:W-:Y:S01]  /*0f00*/  IADD3 R12, P1, PT, R12, 0x20, RZ ;  /* 0x000000200c0c7810 */ /* 0x000fe20007f3e0ff */
[----:B------:R-:W-:Y:S01]  /*0f10*/  VIADD R0, R4, 0x4 ;  /* 0x0000000404007836 */ /* 0x000fe20000000000 */
[----:B------:R-:W-:Y:S01]  /*0f20*/  IADD3 R10, P2, PT, R10, 0x20, RZ ;  /* 0x000000200a0a7810 */ /* 0x000fe20007f5e0ff */
[----:B------:R-:W-:Y:S01]  /*0f30*/  ULOP3.LUT UR5, UR5, 0xfffffffc, URZ, 0xc0, !UPT ;  /* 0xfffffffc05057892 */ /* 0x000fe2000f8ec0ff */
[----:B------:R-:W-:Y:S02]  /*0f40*/  VIADD R5, R4, 0x5 ;  /* 0x0000000504057836 */ /* 0x000fe40000000000 */
[----:B------:R-:W-:Y:S01]  /*0f50*/  IMAD.X R13, RZ, RZ, R13, P1 ;  /* 0x000000ffff0d7224 */ /* 0x000fe200008e060d */
[----:B------:R-:W-:Y:S01]  /*0f60*/  IADD3.X R11, PT, PT, RZ, R11, RZ, P2, !PT ;  /* 0x0000000bff0b7210 */ /* 0x000fe200017fe4ff */
[----:B------:R-:W-:Y:S01]  /*0f70*/  IMAD.MOV.U32 R4, RZ, RZ, R0 ;  /* 0x000000ffff047224 */ /* 0x000fe200078e0000 */
[----:B------:R-:W-:-:S13]  /*0f80*/  ISETP.NE.AND P0, PT, R31, UR5, PT ;  /* 0x000000051f007c0c */ /* 0x000fda000bf05270 */
[----:B------:R-:W-:Y:S05]  /*0f90*/  @P0 BRA `(.L_x_48) ;  /* 0xfffffff000c40947 */ /* 0x000fea000383ffff */
[----:B------:R-:W-:-:S07]  /*0fa0*/  VIADD R4, R4, 0x1 ;  /* 0x0000000104047836 */ /* 0x000fce0000000000 */
.L_x_31:
[----:B------:R-:W-:-:S13]  /*0fb0*/  ISETP.NE.AND P0, PT, R2, RZ, PT ;  /* 0x000000ff0200720c */ /* 0x000fda0003f05270 */
[----:B------:R-:W-:Y:S05]  /*0fc0*/  @!P0 BRA `(.L_x_49) ;  /* 0x0000000800c08947 */ /* 0x000fea0003800000 */
[----:B------:R-:W5:Y:S08]  /*0fd0*/  LDC R13, c[0x0][0x398] ;  /* 0x0000e600ff0d7b82 */ /* 0x000f700000000800 */
[----:B0-----:R-:W0:Y:S08]  /*0fe0*/  LDC.64 R6, c[0x0][0x390] ;  /* 0x0000e400ff067b82 */ /* 0x001e300000000a00 */
[----:B-1234-:R-:W1:Y:S01]  /*0ff0*/  LDC.64 R8, c[0x0][0x380] ;  /* 0x0000e000ff087b82 */ /* 0x01ee620000000a00 */
[----:B-----5:R-:W-:-:S02]  /*1000*/  ISETP.GE.AND P0, PT, R4, R13, PT ;  /* 0x0000000d0400720c */ /* 0x020fc40003f06270 */
[C---:B------:R-:W-:Y:S01]  /*1010*/  IADD3 R13, PT, PT, R4.reuse, -R13, RZ ;  /* 0x8000000d040d7210 */ /* 0x040fe20007ffe0ff */
[----:B0-----:R-:W-:-:S04]  /*1020*/  IMAD.WIDE R10, R4, 0x8, R6 ;  /* 0x00000008040a7825 */ /* 0x001fc800078e0206 */
[----:B-1----:R-:W-:-:S06]  /*1030*/  IMAD.WIDE R12, R13, 0x8, R8 ;  /* 0x000000080d0c7825 */ /* 0x002fcc00078e0208 */
[----:B------:R-:W-:Y:S05]  /*1040*/  @!P0 BRA `(.L_x_50) ;  /* 0x0000000000c48947 */ /* 0x000fea0003800000 */
[----:B------:R-:W0:Y:S01]  /*1050*/  LDC.64 R14, c[0x0][0x388] ;  /* 0x0000e200ff0e7b82 */ /* 0x000e220000000a00 */
[----:B------:R-:W-:-:S06]  /*1060*/  IMAD.WIDE.U32 R8, R4, 0x8, R8 ;  /* 0x0000000804087825 */ /* 0x000fcc00078e0008 */
[----:B------:R-:W5:Y:S01]  /*1070*/  LDG.E.64.CONSTANT R8, desc[UR12][R8.64] ;  /* 0x0000000c08087981 */ /* 0x000f62000c1e9b00 */
[----:B0-----:R-:W-:-:S06]  /*1080*/  IMAD.WIDE.U32 R14, R4, 0x8, R14 ;  /* 0x00000008040e7825 */ /* 0x001fcc00078e000e */
[----:B------:R-:W2:Y:S01]  /*1090*/  LDG.E.64.CONSTANT R14, desc[UR12][R14.64] ;  /* 0x0000000c0e0e7981 */ /* 0x000ea2000c1e9b00 */
[----:B------:R-:W-:Y:S02]  /*10a0*/  IMAD.MOV.U32 R16, RZ, RZ, -0x2d0e5604 ;  /* 0xd2f1a9fcff107424 */ /* 0x000fe400078e00ff */
[----:B------:R-:W-:Y:S01]  /*10b0*/  IMAD.MOV.U32 R17, RZ, RZ, 0x3fb0624d ;  /* 0x3fb0624dff117424 */ /* 0x000fe200078e00ff */
[----:B--2---:R-:W-:-:S14]  /*10c0*/  DSETP.NEU.AND P0, PT, R14, RZ, PT ;  /* 0x000000ff0e00722a */ /* 0x004fdc0003f0d000 */
[----:B------:R-:W-:Y:S05]  /*10d0*/  @!P0 BRA `(.L_x_51) ;  /* 0x0000000000748947 */ /* 0x000fea0003800000 */
        /* <DEDUP_REMOVED lines=23> */
[----:B------:R-:W-:-:S07]  /*1250*/  MOV R7, R5 ;  /* 0x0000000500077202 */ /* 0x000fce0000000f00 */
.L_x_52:
[----:B------:R-:W-:Y:S01]  /*1260*/  IMAD.MOV.U32 R16, RZ, RZ, -0x2d0e5604 ;  /* 0xd2f1a9fcff107424 */ /* 0x000fe200078e00ff */
[----:B------:R-:W-:Y:S01]  /*1270*/  UMOV UR6, 0x810624de ;  /* 0x810624de00067882 */ /* 0x000fe20000000000 */
[----:B------:R-:W-:Y:S01]  /*1280*/  IMAD.MOV.U32 R17, RZ, RZ, 0x3fb0624d ;  /* 0x3fb0624dff117424 */ /* 0x000fe200078e00ff */
[----:B------:R-:W-:-:S05]  /*1290*/  UMOV UR7, 0x3fe34395 ;  /* 0x3fe3439500077882 */ /* 0x000fca0000000000 */
[----:B------:R-:W-:-:S11]  /*12a0*/  DFMA R16, R6, UR6, R16 ;  /* 0x0000000606107c2b */ /* 0x000fd60008000010 */
.L_x_51:
[----:B------:R-:W2:Y:S01]  /*12b0*/  LDG.E.64 R14, desc[UR12][R10.64+-0x8] ;  /* 0xfffff80c0a0e7981 */ /* 0x000ea2000c1e1b00 */
[----:B------:R-:W0:Y:S01]  /*12c0*/  LDC.64 R6, c[0x0][0x390] ;  /* 0x0000e400ff067b82 */ /* 0x000e220000000a00 */
[----:B--2---:R-:W-:-:S06]  /*12d0*/  DSETP.NAN.AND P0, PT, R14, R14, PT ;  /* 0x0000000e0e00722a */ /* 0x004fcc0003f08000 */
[----:B-----5:R-:W-:Y:S02]  /*12e0*/  FSEL R18, R14, R8, !P0 ;  /* 0x000000080e127208 */ /* 0x020fe40004000000 */
[----:B------:R-:W-:Y:S01]  /*12f0*/  FSEL R19, R15, R9, !P0 ;  /* 0x000000090f137208 */ /* 0x000fe20004000000 */
[----:B------:R-:W-:-:S05]  /*1300*/  DMUL R14, R16, R16 ;  /* 0x00000010100e7228 */ /* 0x000fca0000000000 */
[----:B------:R-:W-:-:S08]  /*1310*/  DADD R8, R8, -R18 ;  /* 0x0000000008087229 */ /* 0x000fd00000000812 */
[----:B------:R-:W-:Y:S01]  /*1320*/  DFMA R14, R14, R8, R18 ;  /* 0x000000080e0e722b */ /* 0x000fe20000000012 */
[----:B0-----:R-:W-:-:S06]  /*1330*/  IMAD.WIDE.U32 R8, R4, 0x8, R6 ;  /* 0x0000000804087825 */ /* 0x001fcc00078e0006 */
[----:B------:R1:W-:Y:S01]  /*1340*/  STG.E.64 desc[UR12][R8.64], R14 ;  /* 0x0000000e08007986 */ /* 0x0003e2000c101b0c */
[----:B------:R-:W-:Y:S05]  /*1350*/  BRA `(.L_x_53) ;  /* 0x00000000000c7947 */ /* 0x000fea0003800000 */
.L_x_50:
[----:B------:R-:W2:Y:S01]  /*1360*/  LDG.E.64 R14, desc[UR12][R10.64+-0x8] ;  /* 0xfffff80c0a0e7981 */ /* 0x000ea2000c1e1b00 */
[----:B------:R-:W-:-:S05]  /*1370*/  IMAD.WIDE.U32 R8, R4, 0x8, R6 ;  /* 0x0000000804087825 */ /* 0x000fca00078e0006 */
[----:B--2---:R0:W-:Y:S02]  /*1380*/  STG.E.64 desc[UR12][R8.64], R14 ;  /* 0x0000000e08007986 */ /* 0x0041e4000c101b0c */
.L_x_53:
[----:B------:R-:W-:-:S13]  /*1390*/  ISETP.NE.AND P0, PT, R2, 0x1, PT ;  /* 0x000000010200780c */ /* 0x000fda0003f05270 */
[----:B------:R-:W-:Y:S05]  /*13a0*/  @!P0 BRA `(.L_x_49) ;  /* 0x0000000400c88947 */ /* 0x000fea0003800000 */
[----:B------:R-:W2:Y:S01]  /*13b0*/  LDCU UR5, c[0x0][0x398] ;  /* 0x00007300ff0577ac */ /* 0x000ea20008000800 */
[----:B------:R-:W-:-:S05]  /*13c0*/  VIADD R3, R4, 0x1 ;  /* 0x0000000104037836 */ /* 0x000fca0000000000 */
[----:B--2---:R-:W-:-:S13]  /*13d0*/  ISETP.GE.AND P0, PT, R3, UR5, PT ;  /* 0x0000000503007c0c */ /* 0x004fda000bf06270 */
[----:B------:R-:W-:Y:S05]  /*13e0*/  @!P0 BRA `(.L_x_54) ;  /* 0x0000000000c48947 */ /* 0x000fea0003800000 */
[----:B------:R-:W2:Y:S08]  /*13f0*/  LDC.64 R16, c[0x0][0x388] ;  /* 0x0000e200ff107b82 */ /* 0x000eb00000000a00 */
[----:B01----:R-:W0:Y:S01]  /*1400*/  LDC.64 R8, c[0x0][0x380] ;  /* 0x0000e000ff087b82 */ /* 0x003e220000000a00 */
[----:B--2---:R-:W-:-:S06]  /*1410*/  IMAD.WIDE.U32 R16, R3, 0x8, R16 ;  /* 0x0000000803107825 */ /* 0x004fcc00078e0010 */
[----:B------:R-:W2:Y:S01]  /*1420*/  LDG.E.64.CONSTANT R16, desc[UR12][R16.64] ;  /* 0x0000000c10107981 */ /* 0x000ea2000c1e9b00 */
[----:B0-----:R-:W-:-:S06]  /*1430*/  IMAD.WIDE.U32 R8, R3, 0x8, R8 ;  /* 0x0000000803087825 */ /* 0x001fcc00078e0008 */
[----:B------:R-:W5:Y:S01]  /*1440*/  LDG.E.64.CONSTANT R8, desc[UR12][R8.64] ;  /* 0x0000000c08087981 */ /* 0x000f62000c1e9b00 */
[----:B------:R-:W-:Y:S01]  /*1450*/  MOV R18, 0xd2f1a9fc ;  /* 0xd2f1a9fc00127802 */ /* 0x000fe20000000f00 */
        /* <DEDUP_REMOVED lines=20> */
[----:B------:R-:W-:Y:S01]  /*15a0*/  IMAD.MOV.U32 R7, RZ, RZ, R18 ;  /* 0x000000ffff077224 */ /* 0x000fe200078e0012 */
[----:B------:R-:W-:Y:S01]  /*15b0*/  MOV R6, R19 ;  /* 0x0000001300067202 */ /* 0x000fe20000000f00 */
[----:B------:R-:W-:Y:S01]  /*15c0*/  IMAD.MOV.U32 R5, RZ, RZ, R16 ;  /* 0x000000ffff057224 */ /* 0x000fe200078e0010 */
[----:B------:R-:W-:Y:S01]  /*15d0*/  MOV R0, 0x1600 ;  /* 0x0000160000007802 */ /* 0x000fe20000000f00 */
[----:B------:R-:W-:-:S07]  /*15e0*/  IMAD.MOV.U32 R24, RZ, RZ, R17 ;  /* 0x000000ffff187224 */ /* 0x000fce00078e0011 */
[----:B------:R-:W-:Y:S05]  /*15f0*/  CALL.REL.NOINC `($__internal_2_$__cuda_sm20_div_rn_f64_full) ;  /* 0x0000000400407944 */ /* 0x000fea0003c00000 */
[----:B------:R-:W-:-:S07]  /*1600*/  IMAD.MOV.U32 R7, RZ, RZ, R5 ;  /* 0x000000ffff077224 */ /* 0x000fce00078e0005 */
.L_x_56:
[----:B------:R-:W-:Y:S01]  /*1610*/  MOV R18, 0xd2f1a9fc ;  /* 0xd2f1a9fc00127802 */ /* 0x000fe20000000f00 */
[----:B------:R-:W-:Y:S01]  /*1620*/  IMAD.MOV.U32 R19, RZ, RZ, 0x3fb0624d ;  /* 0x3fb0624dff137424 */ /* 0x000fe200078e00ff */
[----:B------:R-:W-:Y:S01]  /*1630*/  UMOV UR6, 0x810624de ;  /* 0x810624de00067882 */ /* 0x000fe20000000000 */
[----:B------:R-:W-:-:S04]  /*1640*/  UMOV UR7, 0x3fe34395 ;  /* 0x3fe3439500077882 */ /* 0x000fc80000000000 */
[----:B------:R-:W-:-:S11]  /*1650*/  DFMA R18, R6, UR6, R18 ;  /* 0x0000000606127c2b */ /* 0x000fd60008000012 */
.L_x_55:
[----:B------:R-:W0:Y:S01]  /*1660*/  LDC.64 R6, c[0x0][0x390] ;  /* 0x0000e400ff067b82 */ /* 0x000e220000000a00 */
[----:B------:R-:W-:Y:S02]  /*1670*/  DSETP.NAN.AND P0, PT, R14, R14, PT ;  /* 0x0000000e0e00722a */ /* 0x000fe40003f08000 */
[----:B------:R-:W-:-:S04]  /*1680*/  DMUL R18, R18, R18 ;  /* 0x0000001212127228 */ /* 0x000fc80000000000 */
[----:B-----5:R-:W-:Y:S02]  /*1690*/  FSEL R14, R14, R8, !P0 ;  /* 0x000000080e0e7208 */ /* 0x020fe40004000000 */
[----:B------:R-:W-:-:S06]  /*16a0*/  FSEL R15, R15, R9, !P0 ;  /* 0x000000090f0f7208 */ /* 0x000fcc0004000000 */
[----:B------:R-:W-:-:S08]  /*16b0*/  DADD R8, R8, -R14 ;  /* 0x0000000008087229 */ /* 0x000fd0000000080e */
[----:B------:R-:W-:Y:S01]  /*16c0*/  DFMA R8, R18, R8, R14 ;  /* 0x000000081208722b */ /* 0x000fe2000000000e */
[----:B0-----:R-:W-:-:S06]  /*16d0*/  IMAD.WIDE.U32 R14, R3, 0x8, R6 ;  /* 0x00000008030e7825 */ /* 0x001fcc00078e0006 */
[----:B------:R1:W-:Y:S01]  /*16e0*/  STG.E.64 desc[UR12][R14.64], R8 ;  /* 0x000000080e007986 */ /* 0x0003e2000c101b0c */
[----:B------:R-:W-:Y:S05]  /*16f0*/  BRA `(.L_x_57) ;  /* 0x0000000000087947 */ /* 0x000fea0003800000 */
.L_x_54:
[----:B01----:R-:W-:-:S05]  /*1700*/  IMAD.WIDE.U32 R8, R3, 0x8, R6 ;  /* 0x0000000803087825 */ /* 0x003fca00078e0006 */
[----:B------:R0:W-:Y:S02]  /*1710*/  STG.E.64 desc[UR12][R8.64], R14 ;  /* 0x0000000e08007986 */ /* 0x0001e4000c101b0c */
.L_x_57:
[----:B------:R-:W-:-:S13]  /*1720*/  ISETP.NE.AND P0, PT, R2, 0x2, PT ;  /* 0x000000020200780c */ /* 0x000fda0003f05270 */
[----:B------:R-:W-:Y:S05]  /*1730*/  @!P0 BRA `(.L_x_49) ;  /* 0x0000000000e48947 */ /* 0x000fea0003800000 */
[----:B------:R-:W2:Y:S01]  /*1740*/  LDCU UR5, c[0x0][0x398] ;  /* 0x00007300ff0577ac */ /* 0x000ea20008000800 */
[----:B------:R-:W-:-:S05]  /*1750*/  VIADD R0, R4, 0x2 ;  /* 0x0000000204007836 */ /* 0x000fca0000000000 */
[----:B--2---:R-:W-:-:S13]  /*1760*/  ISETP.GE.AND P0, PT, R0, UR5, PT ;  /* 0x0000000500007c0c */ /* 0x004fda000bf06270 */
[----:B------:R-:W-:Y:S05]  /*1770*/  @!P0 BRA `(.L_x_58) ;  /* 0x0000000000c88947 */ /* 0x000fea0003800000 */
[----:B01----:R-:W0:Y:S08]  /*1780*/  LDC.64 R8, c[0x0][0x388] ;  /* 0x0000e200ff087b82 */ /* 0x003e300000000a00 */
[----:B------:R-:W1:Y:S01]  /*1790*/  LDC.64 R6, c[0x0][0x380] ;  /* 0x0000e000ff067b82 */ /* 0x000e620000000a00 */
[----:B0-----:R-:W-:-:S06]  /*17a0*/  IMAD.WIDE.U32 R14, R4, 0x8, R8 ;  /* 0x00000008040e7825 */ /* 0x001fcc00078e0008 */
[----:B------:R-:W2:Y:S01]  /*17b0*/  LDG.E.64.CONSTANT R14, desc[UR12][R14.64+0x10] ;  /* 0x0000100c0e0e7981 */ /* 0x000ea2000c1e9b00 */
[----:B-1----:R-:W-:-:S06]  /*17c0*/  IMAD.WIDE.U32 R8, R4, 0x8, R6 ;  /* 0x0000000804087825 */ /* 0x002fcc00078e0006 */
[----:B------:R-:W5:Y:S01]  /*17d0*/  LDG.E.64.CONSTANT R8, desc[UR12][R8.64+0x10] ;  /* 0x0000100c08087981 */ /* 0x000f62000c1e9b00 */
[----:B------:R-:W-:Y:S01]  /*17e0*/  IMAD.MOV.U32 R6, RZ, RZ, -0x2d0e5604 ;  /* 0xd2f1a9fcff067424 */ /* 0x000fe200078e00ff */
[----:B------:R-:W-:Y:S01]  /*17f0*/  MOV R7, 0x3fb0624d ;  /* 0x3fb0624d00077802 */ /* 0x000fe20000000f00 */
        /* <DEDUP_REMOVED lines=11> */
[----:B------:R-:W-:Y:S02]  /*18b0*/  DMUL R16, |R22|, R6 ;  /* 0x0000000616107228 */ /* 0x000fe40000000200 */
[----:B------:R-:W-:-:S06]  /*18c0*/  DADD R12, -RZ, |R22| ;  /* 0x00000000ff0c7229 */ /* 0x000fcc0000000516 */
[----:B------:R-:W-:-:S04]  /*18d0*/  DFMA R18, -R14, R16, |R22| ;  /* 0x000000100e12722b */ /* 0x000fc80000000516 */
[----:B------:R-:W-:-:S04]  /*18e0*/  FSETP.GEU.AND P1, PT, |R13|, 6.5827683646048100446e-37, PT ;  /* 0x036000000d00780b */ /* 0x000fc80003f2e200 */
[----:B------:R-:W-:-:S10]  /*18f0*/  DFMA R6, R6, R18, R16 ;  /* 0x000000120606722b */ /* 0x000fd40000000010 */
        /* <DEDUP_REMOVED lines=10> */
.L_x_60:
[----:B------:R-:W-:Y:S01]  /*19a0*/  IMAD.MOV.U32 R12, RZ, RZ, -0x2d0e5604 ;  /* 0xd2f1a9fcff0c7424 */ /* 0x000fe200078e00ff */
[----:B------:R-:W-:Y:S01]  /*19b0*/  MOV R13, 0x3fb0624d ;  /* 0x3fb0624d000d7802 */ /* 0x000fe20000000f00 */
[----:B------:R-:W-:Y:S01]  /*19c0*/  UMOV UR6, 0x810624de ;  /* 0x810624de00067882 */ /* 0x000fe20000000000 */
[----:B------:R-:W-:-:S04]  /*19d0*/  UMOV UR7, 0x3fe34395 ;  /* 0x3fe3439500077882 */ /* 0x000fc80000000000 */
[----:B------:R-:W-:-:S11]  /*19e0*/  DFMA R6, R6, UR6, R12 ;  /* 0x0000000606067c2b */ /* 0x000fd6000800000c */
.L_x_59:
[----:B------:R-:W2:Y:S01]  /*19f0*/  LDG.E.64 R10, desc[UR12][R10.64+0x8] ;  /* 0x0000080c0a0a7981 */ /* 0x000ea2000c1e1b00 */
[----:B------:R-:W0:Y:S01]  /*1a00*/  LDC.64 R14, c[0x0][0x390] ;  /* 0x0000e400ff0e7b82 */ /* 0x000e220000000a00 */
[----:B------:R-:W-:Y:S01]  /*1a10*/  DMUL R6, R6, R6 ;  /* 0x0000000606067228 */ /* 0x000fe20000000000 */
[----:B0-----:R-:W-:Y:S01]  /*1a20*/  IMAD.WIDE.U32 R14, R4, 0x8, R14 ;  /* 0x00000008040e7825 */ /* 0x001fe200078e000e */
[----:B--2---:R-:W-:-:S06]  /*1a30*/  DSETP.NAN.AND P0, PT, R10, R10, PT ;  /* 0x0000000a0a00722a */ /* 0x004fcc0003f08000 */
[----:B-----5:R-:W-:Y:S02]  /*1a40*/  FSEL R12, R10, R8, !P0 ;  /* 0x000000080a0c7208 */ /* 0x020fe40004000000 */
[----:B------:R-:W-:-:S06]  /*1a50*/  FSEL R13, R11, R9, !P0 ;  /* 0x000000090b0d7208 */ /* 0x000fcc0004000000 */
[----:B------:R-:W-:-:S08]  /*1a60*/  DADD R8, R8, -R12 ;  /* 0x0000000008087229 */ /* 0x000fd0000000080c */
[----:B------:R-:W-:-:S07]  /*1a70*/  DFMA R6, R6, R8, R12 ;  /* 0x000000080606722b */ /* 0x000fce000000000c */
[----:B------:R0:W-:Y:S01]  /*1a80*/  STG.E.64 desc[UR12][R14.64+0x10], R6 ;  /* 0x000010060e007986 */ /* 0x0001e2000c101b0c */
[----:B------:R-:W-:Y:S05]  /*1a90*/  BRA `(.L_x_49) ;  /* 0x00000000000c7947 */ /* 0x000fea0003800000 */
.L_x_58:
[----:B------:R-:W2:Y:S01]  /*1aa0*/  LDG.E.64 R10, desc[UR12][R10.64+0x8] ;  /* 0x0000080c0a0a7981 */ /* 0x000ea2000c1e1b00 */
[----:B------:R-:W-:-:S05]  /*1ab0*/  IMAD.WIDE.U32 R4, R4, 0x8, R6 ;  /* 0x0000000804047825 */ /* 0x000fca00078e0006 */
[----:B--2---:R2:W-:Y:S02]  /*1ac0*/  STG.E.64 desc[UR12][R4.64+0x10], R10 ;  /* 0x0000100a04007986 */ /* 0x0045e4000c101b0c */
.L_x_49:
[----:B------:R-:W-:-:S09]  /*1ad0*/  UISETP.NE.AND UP0, UPT, UR4, URZ, UPT ;  /* 0x000000ff0400728c */ /* 0x000fd2000bf05270 */
[----:B------:R-:W-:Y:S05]  /*1ae0*/  BRA.U !UP0, `(.L_x_61) ;  /* 0xffffffe508987547 */ /* 0x000fea000b83ffff */
[----:B------:R-:W-:Y:S05]  /*1af0*/  EXIT ;  /* 0x000000000000794d */ /* 0x000fea0003800000 */
        .weak           $__internal_2_$__cuda_sm20_div_rn_f64_full
        .type           $__internal_2_$__cuda_sm20_div_rn_f64_full,@function
        .size           $__internal_2_$__cuda_sm20_div_rn_f64_full,(.L_x_121 - $__internal_2_$__cuda_sm20_div_rn_f64_full)
$__internal_2_$__cuda_sm20_div_rn_f64_full:
[C---:B------:R-:W-:Y:S01]  /*1b00*/  FSETP.GEU.AND P0, PT, |R24|.reuse, 1.469367938527859385e-39, PT ;  /* 0x001000001800780b */ /* 0x040fe20003f0e200 */
[----:B------:R-:W-:Y:S01]  /*1b10*/  IMAD.MOV.U32 R33, RZ, RZ, R6 ;  /* 0x000000ffff217224 */ /* 0x000fe200078e0006 */
[C---:B------:R-:W-:Y:S01]  /*1b20*/  LOP3.LUT R22, R24.reuse, 0x800fffff, RZ, 0xc0, !PT ;  /* 0x800fffff18167812 */ /* 0x040fe200078ec0ff */
[----:B------:R-:W-:Y:S01]  /*1b30*/  IMAD.MOV.U32 R32, RZ, RZ, R7 ;  /* 0x000000ffff207224 */ /* 0x000fe200078e0007 */
[----:B------:R-:W-:Y:S01]  /*1b40*/  LOP3.LUT R6, R24, 0x7ff00000, RZ, 0xc0, !PT ;  /* 0x7ff0000018067812 */ /* 0x000fe200078ec0ff */
[----:B------:R-:W-:Y:S01]  /*1b50*/  IMAD.MOV.U32 R25, RZ, RZ, R24 ;  /* 0x000000ffff197224 */ /* 0x000fe200078e0018 */
[----:B------:R-:W-:Y:S02]  /*1b60*/  MOV R24, R5 ;  /* 0x0000000500187202 */ /* 0x000fe40000000f00 */
[----:B------:R-:W-:Y:S02]  /*1b70*/  LOP3.LUT R7, R33, 0x7ff00000, RZ, 0xc0, !PT ;  /* 0x7ff0000021077812 */ /* 0x000fe400078ec0ff */
[----:B------:R-:W-:Y:S01]  /*1b80*/  LOP3.LUT R23, R22, 0x3ff00000, RZ, 0xfc, !PT ;  /* 0x3ff0000016177812 */ /* 0x000fe200078efcff */
[----:B------:R-:W-:Y:S01]  /*1b90*/  IMAD.MOV.U32 R22, RZ, RZ, R5 ;  /* 0x000000ffff167224 */ /* 0x000fe200078e0005 */
[----:B------:R-:W-:Y:S01]  /*1ba0*/  ISETP.GE.U32.AND P1, PT, R7, R6, PT ;  /* 0x000000060700720c */ /* 0x000fe20003f26070 */
[----:B------:R-:W-:Y:S01]  /*1bb0*/  IMAD.MOV.U32 R5, RZ, RZ, 0x1ca00000 ;  /* 0x1ca00000ff057424 */ /* 0x000fe200078e00ff */
[----:B------:R-:W-:-:S04]  /*1bc0*/  @!P0 DMUL R22, R24, 8.98846567431157953865e+307 ;  /* 0x7fe0000018168828 */ /* 0x000fc80000000000 */
[----:B------:R-:W-:Y:S02]  /*1bd0*/  SEL R26, R5, 0x63400000, !P1 ;  /* 0x63400000051a7807 */ /* 0x000fe40004800000 */
[----:B------:R-:W-:Y:S01]  /*1be0*/  FSETP.GEU.AND P1, PT, |R33|, 1.469367938527859385e-39, PT ;  /* 0x001000002100780b */ /* 0x000fe20003f2e200 */
[----:B------:R0:W1:Y:S01]  /*1bf0*/  MUFU.RCP64H R35, R23 ;  /* 0x0000001700237308 */ /* 0x0000620000001800 */
[----:B------:R-:W-:Y:S01]  /*1c00*/  LOP3.LUT R27, R26, 0x800fffff, R33, 0xf8, !PT ;  /* 0x800fffff1a1b7812 */ /* 0x000fe200078ef821 */
[----:B------:R-:W-:-:S10]  /*1c10*/  IMAD.MOV.U32 R26, RZ, RZ, R32 ;  /* 0x000000ffff1a7224 */ /* 0x000fd400078e0020 */
[----:B0-----:R-:W-:Y:S05]  /*1c20*/  @P1 BRA `(.L_x_62) ;  /* 0x0000000000201947 */ /* 0x001fea0003800000 */
[----:B------:R-:W-:Y:S02]  /*1c30*/  LOP3.LUT R30, R25, 0x7ff00000, RZ, 0xc0, !PT ;  /* 0x7ff00000191e7812 */ /* 0x000fe400078ec0ff */
[----:B------:R-:W-:Y:S02]  /*1c40*/  MOV R36, RZ ;  /* 0x000000ff00247202 */ /* 0x000fe40000000f00 */
[----:B------:R-:W-:-:S04]  /*1c50*/  ISETP.GE.U32.AND P1, PT, R7, R30, PT ;  /* 0x0000001e0700720c */ /* 0x000fc80003f26070 */
[----:B------:R-:W-:-:S04]  /*1c60*/  SEL R5, R5, 0x63400000, !P1 ;  /* 0x6340000005057807 */ /* 0x000fc80004800000 */
[----:B------:R-:W-:-:S04]  /*1c70*/  LOP3.LUT R5, R5, 0x80000000, R33, 0xf8, !PT ;  /* 0x8000000005057812 */ /* 0x000fc800078ef821 */
[----:B------:R-:W-:-:S06]  /*1c80*/  LOP3.LUT R37, R5, 0x100000, RZ, 0xfc, !PT ;  /* 0x0010000005257812 */ /* 0x000fcc00078efcff */
[----:B------:R-:W-:-:S10]  /*1c90*/  DFMA R26, R26, 2, -R36 ;  /* 0x400000001a1a782b */ /* 0x000fd40000000824 */
[----:B------:R-:W-:-:S07]  /*1ca0*/  LOP3.LUT R7, R27, 0x7ff00000, RZ, 0xc0, !PT ;  /* 0x7ff000001b077812 */ /* 0x000fce00078ec0ff */
.L_x_62:
[----:B------:R-:W-:Y:S01]  /*1cb0*/  IMAD.MOV.U32 R34, RZ, RZ, 0x1 ;  /* 0x00000001ff227424 */ /* 0x000fe200078e00ff */
[----:B------:R-:W-:Y:S01]  /*1cc0*/  @!P0 LOP3.LUT R6, R23, 0x7ff00000, RZ, 0xc0, !PT ;  /* 0x7ff0000017068812 */ /* 0x000fe200078ec0ff */
[----:B------:R-:W-:-:S04]  /*1cd0*/  VIADD R5, R7, 0xffffffff ;  /* 0xffffffff07057836 */ /* 0x000fc80000000000 */
[----:B-1----:R-:W-:Y:S01]  /*1ce0*/  DFMA R36, R34, -R22, 1 ;  /* 0x3ff000002224742b */ /* 0x002fe20000000816 */
[----:B------:R-:W-:Y:S01]  /*1cf0*/  ISETP.GT.U32.AND P0, PT, R5, 0x7feffffe, PT ;  /* 0x7feffffe0500780c */ /* 0x000fe20003f04070 */
[----:B------:R-:W-:-:S05]  /*1d00*/  VIADD R5, R6, 0xffffffff ;  /* 0xffffffff06057836 */ /* 0x000fca0000000000 */
[----:B------:R-:W-:Y:S01]  /*1d10*/  ISETP.GT.U32.OR P0, PT, R5, 0x7feffffe, P0 ;  /* 0x7feffffe0500780c */ /* 0x000fe20000704470 */
[----:B------:R-:W-:-:S08]  /*1d20*/  DFMA R36, R36, R36, R36 ;  /* 0x000000242424722b */ /* 0x000fd00000000024 */
[----:B------:R-:W-:-:S08]  /*1d30*/  DFMA R34, R34, R36, R34 ;  /* 0x000000242222722b */ /* 0x000fd00000000022 */
[----:B------:R-:W-:-:S08]  /*1d40*/  DFMA R38, R34, -R22, 1 ;  /* 0x3ff000002226742b */ /* 0x000fd00000000816 */
[----:B------:R-:W-:-:S08]  /*1d50*/  DFMA R38, R34, R38, R34 ;  /* 0x000000262226722b */ /* 0x000fd00000000022 */
[----:B------:R-:W-:-:S08]  /*1d60*/  DMUL R36, R38, R26 ;  /* 0x0000001a26247228 */ /* 0x000fd00000000000 */
[----:B------:R-:W-:-:S08]  /*1d70*/  DFMA R34, R36, -R22, R26 ;  /* 0x800000162422722b */ /* 0x000fd0000000001a */
[----:B------:R-:W-:Y:S01]  /*1d80*/  DFMA R34, R38, R34, R36 ;  /* 0x000000222622722b */ /* 0x000fe20000000024 */
[----:B------:R-:W-:Y:S10]  /*1d90*/  @P0 BRA `(.L_x_63) ;  /* 0x00000000007c0947 */ /* 0x000ff40003800000 */
[----:B------:R-:W-:Y:S01]  /*1da0*/  LOP3.LUT R5, R33, 0x7ff00000, RZ, 0xc0, !PT ;  /* 0x7ff0000021057812 */ /* 0x000fe200078ec0ff */
[----:B------:R-:W-:Y:S01]  /*1db0*/  IMAD.MOV.U32 R32, RZ, RZ, RZ ;  /* 0x000000ffff207224 */ /* 0x000fe200078e00ff */
[----:B------:R-:W-:Y:S02]  /*1dc0*/  LOP3.LUT R6, R25, 0x7ff00000, RZ, 0xc0, !PT ;  /* 0x7ff0000019067812 */ /* 0x000fe400078ec0ff */
[----:B------:R-:W-:Y:S02]  /*1dd0*/  MOV R7, 0x1ca00000 ;  /* 0x1ca0000000077802 */ /* 0x000fe40000000f00 */
[CC--:B------:R-:W-:Y:S02]  /*1de0*/  VIADDMNMX R30, R5.reuse, -R6.reuse, 0xb9600000, !PT ;  /* 0xb9600000051e7446 */ /* 0x0c0fe40007800906 */
[----:B------:R-:W-:Y:S02]  /*1df0*/  ISETP.GE.U32.AND P0, PT, R5, R6, PT ;  /* 0x000000060500720c */ /* 0x000fe40003f06070 */
[----:B------:R-:W-:-:S02]  /*1e00*/  VIMNMX R30, PT, PT, R30, 0x46a00000, PT ;  /* 0x46a000001e1e7848 */ /* 0x000fc40003fe0100 */
[----:B------:R-:W-:-:S05]  /*1e10*/  SEL R7, R7, 0x63400000, !P0 ;  /* 0x6340000007077807 */ /* 0x000fca0004000000 */
[----:B------:R-:W-:-:S04]  /*1e20*/  IMAD.IADD R7, R30, 0x1, -R7 ;  /* 0x000000011e077824 */ /* 0x000fc800078e0a07 */
[----:B------:R-:W-:-:S06]  /*1e30*/  VIADD R33, R7, 0x7fe00000 ;  /* 0x7fe0000007217836 */ /* 0x000fcc0000000000 */
[----:B------:R-:W-:-:S10]  /*1e40*/  DMUL R36, R34, R32 ;  /* 0x0000002022247228 */ /* 0x000fd40000000000 */
[----:B------:R-:W-:-:S13]  /*1e50*/  FSETP.GTU.AND P0, PT, |R37|, 1.469367938527859385e-39, PT ;  /* 0x001000002500780b */ /* 0x000fda0003f0c200 */
[----:B------:R-:W-:Y:S05]  /*1e60*/  @P0 BRA `(.L_x_64) ;  /* 0x0000000000a80947 */ /* 0x000fea0003800000 */
[----:B------:R-:W-:Y:S01]  /*1e70*/  DFMA R22, R34, -R22, R26 ;  /* 0x800000162216722b */ /* 0x000fe2000000001a */
[----:B------:R-:W-:-:S09]  /*1e80*/  MOV R32, RZ ;  /* 0x000000ff00207202 */ /* 0x000fd20000000f00 */
[C---:B------:R-:W-:Y:S02]  /*1e90*/  FSETP.NEU.AND P0, PT, R23.reuse, RZ, PT ;  /* 0x000000ff1700720b */ /* 0x040fe40003f0d000 */
[----:B------:R-:W-:-:S04]  /*1ea0*/  LOP3.LUT R6, R23, 0x80000000, R25, 0x48, !PT ;  /* 0x8000000017067812 */ /* 0x000fc800078e4819 */
[----:B------:R-:W-:-:S07]  /*1eb0*/  LOP3.LUT R33, R6, R33, RZ, 0xfc, !PT ;  /* 0x0000002106217212 */ /* 0x000fce00078efcff */
[----:B------:R-:W-:Y:S05]  /*1ec0*/  @!P0 BRA `(.L_x_64) ;  /* 0x0000000000908947 */ /* 0x000fea0003800000 */
[----:B------:R-:W-:Y:S01]  /*1ed0*/  IMAD.MOV R23, RZ, RZ, -R7 ;  /* 0x000000ffff177224 */ /* 0x000fe200078e0a07 */
[----:B------:R-:W-:Y:S01]  /*1ee0*/  IADD3 R7, PT, PT, -R7, -0x43300000, RZ ;  /* 0xbcd0000007077810 */ /* 0x000fe20007ffe1ff */
[----:B------:R-:W-:-:S06]  /*1ef0*/  IMAD.MOV.U32 R22, RZ, RZ, RZ ;  /* 0x000000ffff167224 */ /* 0x000fcc00078e00ff */
[----:B------:R-:W-:Y:S02]  /*1f00*/  DFMA R22, R36, -R22, R34 ;  /* 0x800000162416722b */ /* 0x000fe40000000022 */
[----:B------:R-:W-:-:S08]  /*1f10*/  DMUL.RP R34, R34, R32 ;  /* 0x0000002022227228 */ /* 0x000fd00000008000 */
[----:B------:R-:W-:Y:S02]  /*1f20*/  FSETP.NEU.AND P0, PT, |R23|, R7, PT ;  /* 0x000000071700720b */ /* 0x000fe40003f0d200 */
[----:B------:R-:W-:Y:S02]  /*1f30*/  LOP3.LUT R6, R35, R6, RZ, 0x3c, !PT ;  /* 0x0000000623067212 */ /* 0x000fe400078e3cff */
[----:B------:R-:W-:Y:S02]  /*1f40*/  FSEL R5, R34, R36, !P0 ;  /* 0x0000002422057208 */ /* 0x000fe40004000000 */
[----:B------:R-:W-:-:S03]  /*1f50*/  FSEL R6, R6, R37, !P0 ;  /* 0x0000002506067208 */ /* 0x000fc60004000000 */
[----:B------:R-:W-:Y:S01]  /*1f60*/  IMAD.MOV.U32 R36, RZ, RZ, R5 ;  /* 0x000000ffff247224 */ /* 0x000fe200078e0005 */
[----:B------:R-:W-:Y:S01]  /*1f70*/  MOV R37, R6 ;  /* 0x0000000600257202 */ /* 0x000fe20000000f00 */
[----:B------:R-:W-:Y:S06]  /*1f80*/  BRA `(.L_x_64) ;  /* 0x0000000000607947 */ /* 0x000fec0003800000 */
.L_x_63:
        /* <DEDUP_REMOVED lines=12> */
[----:B------:R-:W-:Y:S01]  /*2050*/  @!P0 IMAD.MOV.U32 R36, RZ, RZ, RZ ;  /* 0x000000ffff248224 */ /* 0x000fe200078e00ff */
[----:B------:R-:W-:Y:S01]  /*2060*/  @!P0 MOV R37, R24 ;  /* 0x0000001800258202 */ /* 0x000fe20000000f00 */
[----:B------:R-:W-:Y:S02]  /*2070*/  @P0 IMAD.MOV.U32 R36, RZ, RZ, RZ ;  /* 0x000000ffff240224 */ /* 0x000fe400078e00ff */
[----:B------:R-:W-:Y:S01]  /*2080*/  @P0 IMAD.MOV.U32 R37, RZ, RZ, R5 ;  /* 0x000000ffff250224 */ /* 0x000fe200078e0005 */
[----:B------:R-:W-:Y:S06]  /*2090*/  BRA `(.L_x_64) ;  /* 0x00000000001c7947 */ /* 0x000fec0003800000 */
.L_x_66:
[----:B------:R-:W-:Y:S01]  /*20a0*/  LOP3.LUT R5, R25, 0x80000, RZ, 0xfc, !PT ;  /* 0x0008000019057812 */ /* 0x000fe200078efcff */
[----:B------:R-:W-:-:S03]  /*20b0*/  IMAD.MOV.U32 R36, RZ, RZ, R24 ;  /* 0x000000ffff247224 */ /* 0x000fc600078e0018 */
[----:B------:R-:W-:Y:S01]  /*20c0*/  MOV R37, R5 ;  /* 0x0000000500257202 */ /* 0x000fe20000000f00 */
[----:B------:R-:W-:Y:S06]  /*20d0*/  BRA `(.L_x_64) ;  /* 0x00000000000c7947 */ /* 0x000fec0003800000 */
.L_x_65:
[----:B------:R-:W-:Y:S01]  /*20e0*/  LOP3.LUT R5, R33, 0x80000, RZ, 0xfc, !PT ;  /* 0x0008000021057812 */ /* 0x000fe200078efcff */
[----:B------:R-:W-:-:S04]  /*20f0*/  IMAD.MOV.U32 R36, RZ, RZ, R32 ;  /* 0x000000ffff247224 */ /* 0x000fc800078e0020 */
[----:B------:R-:W-:-:S07]  /*2100*/  IMAD.MOV.U32 R37, RZ, RZ, R5 ;  /* 0x000000ffff257224 */ /* 0x000fce00078e0005 */
.L_x_64:
[----:B------:R-:W-:Y:S01]  /*2110*/  IMAD.MOV.U32 R22, RZ, RZ, R0 ;  /* 0x000000ffff167224 */ /* 0x000fe200078e0000 */
[----:B------:R-:W-:Y:S01]  /*2120*/  MOV R5, R37 ;  /* 0x0000002500057202 */ /* 0x000fe20000000f00 */
[----:B------:R-:W-:Y:S02]  /*2130*/  IMAD.MOV.U32 R23, RZ, RZ, 0x0 ;  /* 0x00000000ff177424 */ /* 0x000fe400078e00ff */
[----:B------:R-:W-:Y:S02]  /*2140*/  IMAD.MOV.U32 R6, RZ, RZ, R36 ;  /* 0x000000ffff067224 */ /* 0x000fe400078e0024 */
[----:B------:R-:W-:Y:S05]  /*2150*/  RET.REL.NODEC R22 `(kama_smooth_kernel) ;  /* 0xffffffdc16a87950 */ /* 0x000fea0003c3ffff */
.L_x_67:
        /* <DEDUP_REMOVED lines=10> */
.L_x_121:


//--------------------- .text.kama_noise_kernel   --------------------------
	.section	.text.kama_noise_kernel,"ax",@progbits
	.align	128
        .global         kama_noise_kernel
        .type           kama_noise_kernel,@function
        .size           kama_noise_kernel,(.L_x_127 - kama_noise_kernel)
        .other          kama_noise_kernel,@"STO_CUDA_ENTRY STV_DEFAULT"
kama_noise_kernel:
.text.kama_noise_kernel:
        /* <DEDUP_REMOVED lines=9> */
[----:B------:R-:W-:Y:S01]  /*0090*/  IMAD.MOV.U32 R4, RZ, RZ, RZ ;  /* 0x000000ffff047224 */ /* 0x000fe200078e00ff */
[----:B------:R-:W1:Y:S01]  /*00a0*/  LDCU UR5, c[0x0][0x390] ;  /* 0x00007200ff0577ac */ /* 0x000e620008000800 */
[----:B------:R-:W2:Y:S01]  /*00b0*/  LDCU.64 UR6, c[0x0][0x358] ;  /* 0x00006b00ff0677ac */ /* 0x000ea20008000a00 */
[----:B0-----:R-:W-:Y:S02]  /*00c0*/  IMAD R5, R5, UR4, RZ ;  /* 0x0000000405057c24 */ /* 0x001fe4000f8e02ff */
[----:B-1----:R-:W-:-:S07]  /*00d0*/  VIADD R6, R0, UR5 ;  /* 0x0000000500067c36 */ /* 0x002fce0008000000 */
.L_x_73:
[----:B------:R-:W0:Y:S01]  /*00e0*/  LDC R7, c[0x0][0x390] ;  /* 0x0000e400ff077b82 */ /* 0x000e220000000800 */
[----:B------:R-:W-:Y:S01]  /*00f0*/  BSSY.RECONVERGENT B0, `(.L_x_68) ;  /* 0x000003c000007945 */ /* 0x000fe20003800200 */
[----:B------:R-:W-:Y:S01]  /*0100*/  IMAD.MOV.U32 R2, RZ, RZ, 0x0 ;  /* 0x00000000ff027424 */ /* 0x000fe200078e00ff */
[----:B------:R-:W-:Y:S02]  /*0110*/  MOV R3, 0x7ff80000 ;  /* 0x7ff8000000037802 */ /* 0x000fe40000000f00 */
[----:B0-----:R-:W-:-:S13]  /*0120*/  ISETP.GE.AND P0, PT, R0, R7, PT ;  /* 0x000000070000720c */ /* 0x001fda0003f06270 */
[----:B------:R-:W-:Y:S05]  /*0130*/  @!P0 BRA `(.L_x_69) ;  /* 0x0000000000dc8947 */ /* 0x000fea0003800000 */
[C---:B------:R-:W-:Y:S02]  /*0140*/  ISETP.GT.AND P0, PT, R0.reuse, R7, PT ;  /* 0x000000070000720c */ /* 0x040fe40003f04270 */
[----:B------:R-:W-:Y:S02]  /*0150*/  CS2R R2, SRZ ;  /* 0x0000000000027805 */ /* 0x000fe4000001ff00 */
[----:B------:R-:W-:-:S04]  /*0160*/  IADD3 R9, PT, PT, R0, 0x1, -R7 ;  /* 0x0000000100097810 */ /* 0x000fc80007ffe807 */
[----:B------:R-:W-:-:S04]  /*0170*/  SEL R9, R9, 0x1, P0 ;  /* 0x0000000109097807 */ /* 0x000fc80000000000 */
[----:B------:R-:W-:-:S13]  /*0180*/  ISETP.GT.AND P0, PT, R9, R0, PT ;  /* 0x000000000900720c */ /* 0x000fda0003f04270 */
[----:B------:R-:W-:Y:S05]  /*0190*/  @P0 BRA `(.L_x_69) ;  /* 0x0000000000c40947 */ /* 0x000fea0003800000 */
[----:B------:R-:W-:Y:S01]  /*01a0*/  VIMNMX R8, PT, PT, R0, R7, !PT ;  /* 0x0000000700087248 */ /* 0x000fe20007fe0100 */
[----:B------:R-:W-:Y:S01]  /*01b0*/  IMAD R3, R5, R4, R6 ;  /* 0x0000000405037224 */ /* 0x000fe200078e0206 */
[----:B------:R-:W-:Y:S01]  /*01c0*/  BSSY.RECONVERGENT B1, `(.L_x_70) ;  /* 0x000001a000017945 */ /* 0x000fe20003800200 */
[----:B------:R-:W-:Y:S02]  /*01d0*/  MOV R7, R9 ;  /* 0x0000000900077202 */ /* 0x000fe40000000f00 */
[----:B------:R-:W-:Y:S02]  /*01e0*/  IMAD.IADD R2, R3, 0x1, -R8 ;  /* 0x0000000103027824 */ /* 0x000fe400078e0a08 */
[----:B------:R-:W-:-:S03]  /*01f0*/  IMAD.IADD R3, R8, 0x1, -R3 ;  /* 0x0000000108037824 */ /* 0x000fc600078e0a03 */
[----:B------:R-:W-:Y:S02]  /*0200*/  LOP3.LUT P1, R8, R2, 0x3, RZ, 0xc0, !PT ;  /* 0x0000000302087812 */ /* 0x000fe4000782c0ff */
[----:B------:R-:W-:Y:S02]  /*0210*/  ISETP.GT.U32.AND P0, PT, R3, -0x4, PT ;  /* 0xfffffffc0300780c */ /* 0x000fe40003f04070 */
[----:B------:R-:W-:-:S09]  /*0220*/  CS2R R2, SRZ ;  /* 0x0000000000027805 */ /* 0x000fd2000001ff00 */
[----:B------:R-:W-:Y:S05]  /*0230*/  @!P1 BRA `(.L_x_71) ;  /* 0x0000000000489947 */ /* 0x000fea0003800000 */
[----:B------:R-:W0:Y:S02]  /*0240*/  LDC.64 R2, c[0x0][0x380] ;  /* 0x0000e000ff027b82 */ /* 0x000e240000000a00 */
[----:B0-----:R-:W-:-:S05]  /*0250*/  IMAD.WIDE R14, R9, 0x8, R2 ;  /* 0x00000008090e7825 */ /* 0x001fca00078e0202 */
[----:B--2---:R-:W2:Y:S04]  /*0260*/  LDG.E.64.CONSTANT R10, desc[UR6][R14.64] ;  /* 0x000000060e0a7981 */ /* 0x004ea8000c1e9b00 */
[----:B------:R-:W2:Y:S01]  /*0270*/  LDG.E.64.CONSTANT R2, desc[UR6][R14.64+-0x8] ;  /* 0xfffff8060e027981 */ /* 0x000ea2000c1e9b00 */
[----:B------:R-:W-:Y:S01]  /*0280*/  ISETP.NE.AND P1, PT, R8, 0x1, PT ;  /* 0x000000010800780c */ /* 0x000fe20003f25270 */
[----:B------:R-:W-:Y:S01]  /*0290*/  VIADD R7, R9, 0x1 ;  /* 0x0000000109077836 */ /* 0x000fe20000000000 */
[----:B--2---:R-:W-:-:S08]  /*02a0*/  DADD R2, R10, -R2 ;  /* 0x000000000a027229 */ /* 0x004fd00000000802 */
[----:B------:R-:W-:-:S03]  /*02b0*/  DADD R2, -RZ, |R2| ;  /* 0x00000000ff027229 */ /* 0x000fc60000000502 */
[----:B------:R-:W-:Y:S08]  /*02c0*/  @!P1 BRA `(.L_x_71) ;  /* 0x0000000000249947 */ /* 0x000ff00003800000 */
[----:B------:R-:W-:Y:S01]  /*02d0*/  ISETP.NE.AND P1, PT, R8, 0x2, PT ;  /* 0x000000020800780c */ /* 0x000fe20003f25270 */
[----:B------:R-:W2:-:S12]  /*02e0*/  LDG.E.64.CONSTANT R16, desc[UR6][R14.64+0x8] ;  /* 0x000008060e107981 */ /* 0x000e98000c1e9b00 */
[----:B------:R-:W3:Y:S01]  /*02f0*/  @P1 LDG.E.64.CONSTANT R12, desc[UR6][R14.64+0x10] ;  /* 0x000010060e0c1981 */ /* 0x000ee2000c1e9b00 */
[C---:B------:R-:W-:Y:S01]  /*0300*/  VIADD R7, R9.reuse, 0x2 ;  /* 0x0000000209077836 */ /* 0x040fe20000000000 */
[----:B------:R-:W-:Y:S01]  /*0310*/  @P1 IADD3 R7, PT, PT, R9, 0x3, RZ ;  /* 0x0000000309071810 */ /* 0x000fe20007ffe0ff */
[----:B--2---:R-:W-:-:S08]  /*0320*/  DADD R10, -R10, R16 ;  /* 0x000000000a0a7229 */ /* 0x004fd00000000110 */
[----:B------:R-:W-:Y:S02]  /*0330*/  DADD R2, R2, |R10| ;  /* 0x0000000002027229 */ /* 0x000fe4000000040a */
[----:B---3--:R-:W-:-:S08]  /*0340*/  @P1 DADD R12, -R16, R12 ;  /* 0x00000000100c1229 */ /* 0x008fd0000000010c */
[----:B------:R-:W-:-:S11]  /*0350*/  @P1 DADD R2, R2, |R12| ;  /* 0x0000000002021229 */ /* 0x000fd6000000040c */
.L_x_71:
[----:B--2---:R-:W-:Y:S05]  /*0360*/  BSYNC.RECONVERGENT B1 ;  /* 0x0000000000017941 */ /* 0x004fea0003800200 */
.L_x_70:
[----:B------:R-:W-:Y:S05]  /*0370*/  @P0 BRA `(.L_x_69) ;  /* 0x00000000004c0947 */ /* 0x000fea0003800000 */
.L_x_72:
[----:B------:R-:W0:Y:S02]  /*0380*/  LDC.64 R14, c[0x0][0x380] ;  /* 0x0000e000ff0e7b82 */ /* 0x000e240000000a00 */
[----:B0-----:R-:W-:-:S05]  /*0390*/  IMAD.WIDE R14, R7, 0x8, R14 ;  /* 0x00000008070e7825 */ /* 0x001fca00078e020e */
[----:B------:R-:W2:Y:S04]  /*03a0*/  LDG.E.64.CONSTANT R16, desc[UR6][R14.64] ;  /* 0x000000060e107981 */ /* 0x000ea8000c1e9b00 */
[----:B------:R-:W2:Y:S04]  /*03b0*/  LDG.E.64.CONSTANT R18, desc[UR6][R14.64+-0x8] ;  /* 0xfffff8060e127981 */ /* 0x000ea8000c1e9b00 */
[----:B------:R-:W3:Y:S04]  /*03c0*/  LDG.E.64.CONSTANT R10, desc[UR6][R14.64+0x8] ;  /* 0x000008060e0a7981 */ /* 0x000ee8000c1e9b00 */
[----:B------:R-:W4:Y:S04]  /*03d0*/  LDG.E.64.CONSTANT R8, desc[UR6][R14.64+0x10] ;  /* 0x000010060e087981 */ /* 0x000f28000c1e9b00 */
[----:B------:R-:W5:Y:S01]  /*03e0*/  LDG.E.64.CONSTANT R12, desc[UR6][R14.64+0x18] ;  /* 0x000018060e0c7981 */ /* 0x000f62000c1e9b00 */
[----:B--2---:R-:W-:-:S02]  /*03f0*/  DADD R18, R16, -R18 ;  /* 0x0000000010127229 */ /* 0x004fc40000000812 */
[----:B---3--:R-:W-:-:S06]  /*0400*/  DADD R16, -R16, R10 ;  /* 0x0000000010107229 */ /* 0x008fcc000000010a */
[----:B------:R-:W-:Y:S01]  /*0410*/  DADD R18, |R18|, R2 ;  /* 0x0000000012127229 */ /* 0x000fe20000000202 */
[C---:B------:R-:W-:Y:S01]  /*0420*/  VIADD R3, R7.reuse, 0x3 ;  /* 0x0000000307037836 */ /* 0x040fe20000000000 */
[----:B----4-:R-:W-:Y:S01]  /*0430*/  DADD R10, -R10, R8 ;  /* 0x000000000a0a7229 */ /* 0x010fe20000000108 */
[----:B------:R-:W-:Y:S01]  /*0440*/  VIADD R7, R7, 0x4 ;  /* 0x0000000407077836 */ /* 0x000fe20000000000 */
[----:B-----5:R-:W-:Y:S02]  /*0450*/  DADD R12, -R8, R12 ;  /* 0x00000000080c7229 */ /* 0x020fe4000000010c */
[----:B------:R-:W-:Y:S02]  /*0460*/  ISETP.GE.AND P0, PT, R3, R0, PT ;  /* 0x000000000300720c */ /* 0x000fe40003f06270 */
[----:B------:R-:W-:-:S08]  /*0470*/  DADD R16, R18, |R16| ;  /* 0x0000000012107229 */ /* 0x000fd00000000410 */
[----:B------:R-:W-:-:S08]  /*0480*/  DADD R10, R16, |R10| ;  /* 0x00000000100a7229 */ /* 0x000fd0000000040a */
[----:B------:R-:W-:Y:S01]  /*0490*/  DADD R2, R10, |R12| ;  /* 0x000000000a027229 */ /* 0x000fe2000000040c */
[----:B------:R-:W-:Y:S10]  /*04a0*/  @!P0 BRA `(.L_x_72) ;  /* 0xfffffffc00b48947 */ /* 0x000ff4000383ffff */
.L_x_69:
[----:B--2---:R-:W-:Y:S05]  /*04b0*/  BSYNC.RECONVERGENT B0 ;  /* 0x0000000000007941 */ /* 0x004fea0003800200 */
.L_x_68:
[----:B------:R-:W0:Y:S01]  /*04c0*/  LDC.64 R8, c[0x0][0x388] ;  /* 0x0000e200ff087b82 */ /* 0x000e220000000a00 */
[----:B------:R-:W1:Y:S01]  /*04d0*/  LDCU UR4, c[0x0][0x394] ;  /* 0x00007280ff0477ac */ /* 0x000e620008000800 */
[----:B------:R-:W-:Y:S02]  /*04e0*/  VIADD R4, R4, 0x1 ;  /* 0x0000000104047836 */ /* 0x000fe40000000000 */
[----:B0-----:R-:W-:Y:S01]  /*04f0*/  IMAD.WIDE R8, R0, 0x8, R8 ;  /* 0x0000000800087825 */ /* 0x001fe200078e0208 */
[----:B------:R-:W-:-:S04]  /*0500*/  IADD3 R0, PT, PT, R5, R0, RZ ;  /* 0x0000000005007210 */ /* 0x000fc80007ffe0ff */
[----:B------:R0:W-:Y:S01]  /*0510*/  STG.E.64 desc[UR6][R8.64], R2 ;  /* 0x0000000208007986 */ /* 0x0001e2000c101b06 */
[----:B-1----:R-:W-:-:S13]  /*0520*/  ISETP.GE.AND P0, PT, R0, UR4, PT ;  /* 0x0000000400007c0c */ /* 0x002fda000bf06270 */
[----:B0-----:R-:W-:Y:S05]  /*0530*/  @!P0 BRA `(.L_x_73) ;  /* 0xfffffff800e88947 */ /* 0x001fea000383ffff */
[----:B------:R-:W-:Y:S05]  /*0540*/  EXIT ;  /* 0x000000000000794d */ /* 0x000fea0003800000 */
.L_x_74:
        /* <DEDUP_REMOVED lines=11> */
.L_x_127:


//--------------------- .text.ema_kernel          --------------------------
	.section	.text.ema_kernel,"ax",@progbits
	.align	128
        .global         ema_kernel
        .type           ema_kernel,@function
        .size           ema_kernel,(.L_x_122 - ema_kernel)
        .other          ema_kernel,@"STO_CUDA_ENTRY STV_DEFAULT"
ema_kernel:
.text.ema_kernel:
[----:B------:R-:W-:Y:S01]  /*0000*/  LDC R1, c[0x0][0x37c] ;  /* 0x0000df00ff017b82 */ /* 0x000fe20000000800 */
[----:B------:R-:W0:Y:S07]  /*0010*/  S2R R0, SR_TID.X ;  /* 0x0000000000007919 */ /* 0x000e2e0000002100 */
[----:B------:R-:W1:Y:S01]  /*0020*/  S2UR UR4, SR_CTAID.X ;  /* 0x00000000000479c3 */ /* 0x000e620000002500 */
[----:B------:R-:W1:Y:S02]  /*0030*/  LDCU UR6, c[0x0][0x360] ;  /* 0x00006c00ff0677ac */ /* 0x000e640008000800 */
[----:B-1----:R-:W-:Y:S01]  /*0040*/  UIMAD UR4, UR4, UR6, URZ ;  /* 0x00000006040472a4 */ /* 0x002fe2000f8e02ff */
[----:B0-----:R-:W-:-:S05]  /*0050*/  IMAD.MOV R0, RZ, RZ, -R0 ;  /* 0x000000ffff007224 */ /* 0x001fca00078e0a00 */
[----:B------:R-:W-:-:S13]  /*0060*/  ISETP.NE.AND P0, PT, R0, UR4, PT ;  /* 0x0000000400007c0c */ /* 0x000fda000bf05270 */
[----:B------:R-:W-:Y:S05]  /*0070*/  @P0 EXIT ;  /* 0x000000000000094d */ /* 0x000fea0003800000 */
[----:B------:R-:W0:Y:S01]  /*0080*/  LDC.64 R10, c[0x0][0x390] ;  /* 0x0000e400ff0a7b82 */ /* 0x000e220000000a00 */
[----:B------:R-:W-:Y:S01]  /*0090*/  IMAD.MOV.U32 R2, RZ, RZ, 0x1 ;  /* 0x00000001ff027424 */ /* 0x000fe200078e00ff */
[----:B0-----:R-:W0:Y:S01]  /*00a0*/  I2F.F64 R12, R10 ;  /* 0x0000000a000c7312 */ /* 0x001e220000201c00 */
[----:B------:R-:W-:Y:S01]  /*00b0*/  ISETP.GE.AND P1, PT, R11, 0x1, PT ;  /* 0x000000010b00780c */ /* 0x000fe20003f26270 */
[----:B0-----:R-:W-:-:S06]  /*00c0*/  DADD R4, R12, 1 ;  /* 0x3ff000000c047429 */ /* 0x001fcc0000000000 */
[----:B------:R-:W0:Y:S02]  /*00d0*/  MUFU.RCP64H R3, R5 ;  /* 0x0000000500037308 */ /* 0x000e240000001800 */
[----:B0-----:R-:W-:-:S08]  /*00e0*/  DFMA R6, -R4, R2, 1 ;  /* 0x3ff000000406742b */ /* 0x001fd00000000102 */
[----:B------:R-:W-:-:S08]  /*00f0*/  DFMA R6, R6, R6, R6 ;  /* 0x000000060606722b */ /* 0x000fd00000000006 */
[----:B------:R-:W-:-:S08]  /*0100*/  DFMA R6, R2, R6, R2 ;  /* 0x000000060206722b */ /* 0x000fd00000000002 */
[----:B------:R-:W-:-:S08]  /*0110*/  DFMA R2, -R4, R6, 1 ;  /* 0x3ff000000402742b */ /* 0x000fd00000000106 */
[----:B------:R-:W-:-:S08]  /*0120*/  DFMA R2, R6, R2, R6 ;  /* 0x000000020602722b */ /* 0x000fd00000000006 */
[----:B------:R-:W-:-:S08]  /*0130*/  DMUL R6, R2, 2 ;  /* 0x4000000002067828 */ /* 0x000fd00000000000 */
[----:B------:R-:W-:-:S08]  /*0140*/  DFMA R8, -R4, R6, 2 ;  /* 0x400000000408742b */ /* 0x000fd00000000106 */
[----:B------:R-:W-:-:S10]  /*0150*/  DFMA R2, R2, R8, R6 ;  /* 0x000000080202722b */ /* 0x000fd40000000006 */
[----:B------:R-:W-:-:S05]  /*0160*/  FFMA R0, RZ, R5, R3 ;  /* 0x00000005ff007223 */ /* 0x000fca0000000003 */
[----:B------:R-:W-:-:S13]  /*0170*/  FSETP.GT.AND P0, PT, |R0|, 1.469367938527859385e-39, PT ;  /* 0x001000000000780b */ /* 0x000fda0003f04200 */
[----:B------:R-:W-:Y:S05]  /*0180*/  @P0 BRA `(.L_x_75) ;  /* 0x0000000000200947 */ /* 0x000fea0003800000 */
[----:B------:R-:W-:Y:S01]  /*0190*/  IMAD.MOV.U32 R20, RZ, RZ, R4 ;  /* 0x000000ffff147224 */ /* 0x000fe200078e0004 */
[----:B------:R-:W-:Y:S01]  /*01a0*/  MOV R30, 0x1f0 ;  /* 0x000001f0001e7802 */ /* 0x000fe20000000f00 */
[----:B------:R-:W-:Y:S02]  /*01b0*/  IMAD.MOV.U32 R21, RZ, RZ, R5 ;  /* 0x000000ffff157224 */ /* 0x000fe400078e0005 */
[----:B------:R-:W-:Y:S02]  /*01c0*/  IMAD.MOV.U32 R18, RZ, RZ, RZ ;  /* 0x000000ffff127224 */ /* 0x000fe400078e00ff */
[----:B------:R-:W-:-:S07]  /*01d0*/  IMAD.MOV.U32 R19, RZ, RZ, 0x40000000 ;  /* 0x40000000ff137424 */ /* 0x000fce00078e00ff */
[----:B------:R-:W-:Y:S05]  /*01e0*/  CALL.REL.NOINC `($__internal_3_$__cuda_sm20_div_rn_f64_full) ;  /* 0x0000002800247944 */ /* 0x000fea0003c00000 */
[----:B------:R-:W-:Y:S02]  /*01f0*/  IMAD.MOV.U32 R2, RZ, RZ, R16 ;  /* 0x000000ffff027224 */ /* 0x000fe400078e0010 */
[----:B------:R-:W-:-:S07]  /*0200*/  IMAD.MOV.U32 R3, RZ, RZ, R17 ;  /* 0x000000ffff037224 */ /* 0x000fce00078e0011 */
.L_x_75:
[----:B------:R-:W0:Y:S02]  /*0210*/  LDCU UR5, c[0x0][0x370] ;  /* 0x00006e00ff0577ac */ /* 0x000e240008000800 */
[----:B0-----:R-:W-:Y:S01]  /*0220*/  UIMAD UR5, UR6, UR5, URZ ;  /* 0x00000005060572a4 */ /* 0x001fe2000f8e02ff */
[----:B------:R-:W-:Y:S11]  /*0230*/  @!P1 EXIT ;  /* 0x000000000000994d */ /* 0x000ff60003800000 */
[----:B------:R-:W0:Y:S01]  /*0240*/  LDC R7, c[0x0][0x390] ;  /* 0x0000e400ff077b82 */ /* 0x000e220000000800 */
[----:B------:R-:W1:Y:S01]  /*0250*/  LDCU.64 UR8, c[0x0][0x388] ;  /* 0x00007100ff0877ac */ /* 0x000e620008000a00 */
[----:B------:R-:W-:Y:S01]  /*0260*/  DADD R14, -R2, 1 ;  /* 0x3ff00000020e7429 */ /* 0x000fe20000000100 */
[----:B------:R-:W-:Y:S01]  /*0270*/  UMOV UR6, 0x40 ;  /* 0x0000004000067882 */ /* 0x000fe20000000000 */
[----:B------:R-:W-:Y:S01]  /*0280*/  UMOV UR7, 0x0 ;  /* 0x0000000000077882 */ /* 0x000fe20000000000 */
[----:B------:R-:W2:Y:S01]  /*0290*/  LDCU.64 UR10, c[0x0][0x358] ;  /* 0x00006b00ff0a77ac */ /* 0x000ea20008000a00 */
[----:B-1----:R-:W-:Y:S01]  /*02a0*/  UIMAD.WIDE.U32 UR6, UR8, 0x1, UR6 ;  /* 0x00000001080678a5 */ /* 0x002fe2000f8e0006 */
[----:B0-----:R-:W-:-:S13]  /*02b0*/  ISETP.GE.AND P0, PT, R7, 0x1, PT ;  /* 0x000000010700780c */ /* 0x001fda0003f06270 */
[----:B--2---:R-:W-:Y:S05]  /*02c0*/  @!P0 BRA `(.L_x_76) ;  /* 0x00000014006c8947 */ /* 0x004fea0003800000 */
[C---:B------:R-:W-:Y:S01]  /*02d0*/  LOP3.LUT R10, R7.reuse, 0xf, RZ, 0xc0, !PT ;  /* 0x0000000f070a7812 */ /* 0x040fe200078ec0ff */
[----:B------:R-:W-:Y:S01]  /*02e0*/  UIADD3 UR8, UPT, UPT, UR7, UR9, URZ ;  /* 0x0000000907087290 */ /* 0x000fe2000fffe0ff */
[C---:B------:R-:W-:Y:S02]  /*02f0*/  LOP3.LUT R9, R7.reuse, 0x7, RZ, 0xc0, !PT ;  /* 0x0000000707097812 */ /* 0x040fe400078ec0ff */
[C---:B------:R-:W-:Y:S02]  /*0300*/  LOP3.LUT R8, R7.reuse, 0x7ffffff0, RZ, 0xc0, !PT ;  /* 0x7ffffff007087812 */ /* 0x040fe400078ec0ff */
[----:B------:R-:W-:-:S07]  /*0310*/  LOP3.LUT R7, R7, 0x3, RZ, 0xc0, !PT ;  /* 0x0000000307077812 */ /* 0x000fce00078ec0ff */
.L_x_95:
[----:B0-----:R-:W0:Y:S01]  /*0320*/  LDC R0, c[0x0][0x394] ;  /* 0x0000e500ff007b82 */ /* 0x001e220000000800 */
[----:B------:R-:W-:Y:S01]  /*0330*/  IMAD.MOV.U32 R6, RZ, RZ, RZ ;  /* 0x000000ffff067224 */ /* 0x000fe200078e00ff */
[----:B-1----:R-:W1:Y:S06]  /*0340*/  LDCU UR4, c[0x0][0x394] ;  /* 0x00007280ff0477ac */ /* 0x002e6c0008000800 */
[----:B--2---:R-:W2:Y:S02]  /*0350*/  LDC.64 R16, c[0x0][0x380] ;  /* 0x0000e000ff107b82 */ /* 0x004ea40000000a00 */
.L_x_78:
[----:B--2---:R-:W-:-:S06]  /*0360*/  IMAD.WIDE.U32 R4, R6, 0x8, R16 ;  /* 0x0000000806047825 */ /* 0x004fcc00078e0010 */
[----:B------:R-:W2:Y:S02]  /*0370*/  LDG.E.64.CONSTANT R4, desc[UR10][R4.64] ;  /* 0x0000000a04047981 */ /* 0x000ea4000c1e9b00 */
[----:B--2---:R-:W-:-:S14]  /*0380*/  DSETP.NAN.AND P0, PT, R4, R4, PT ;  /* 0x000000040400722a */ /* 0x004fdc0003f08000 */
[----:B------:R-:W-:Y:S05]  /*0390*/  @!P0 BRA `(.L_x_77) ;  /* 0x0000000000108947 */ /* 0x000fea0003800000 */
[----:B------:R-:W-:-:S04]  /*03a0*/  IADD3 R6, PT, PT, R6, 0x1, RZ ;  /* 0x0000000106067810 */ /* 0x000fc80007ffe0ff */
[----:B-1----:R-:W-:-:S13]  /*03b0*/  ISETP.NE.AND P0, PT, R6, UR4, PT ;  /* 0x0000000406007c0c */ /* 0x002fda000bf05270 */
[----:B------:R-:W-:Y:S05]  /*03c0*/  @P0 BRA `(.L_x_78) ;  /* 0xfffffffc00e40947 */ /* 0x000fea000383ffff */
[----:B0-----:R-:W-:-:S07]  /*03d0*/  IMAD.MOV.U32 R6, RZ, RZ, R0 ;  /* 0x000000ffff067224 */ /* 0x001fce00078e0000 */
.L_x_77:
[----:B------:R-:W2:Y:S02]  /*03e0*/  LDCU.64 UR12, c[0x0][0x390] ;  /* 0x00007200ff0c77ac */ /* 0x000ea40008000a00 */
[----:B--2---:R-:W-:Y:S02]  /*03f0*/  VIADD R5, R6, UR12 ;  /* 0x0000000c06057c36 */ /* 0x004fe40008000000 */
[----:B------:R-:W-:-:S05]  /*0400*/  IMAD.U32 R11, RZ, RZ, UR13 ;  /* 0x0000000dff0b7e24 */ /* 0x000fca000f8e00ff */
[----:B------:R-:W-:-:S04]  /*0410*/  ISETP.GT.AND P0, PT, R5, R11, PT ;  /* 0x0000000b0500720c */ /* 0x000fc80003f04270 */
[----:B------:R-:W-:-:S13]  /*0420*/  ISETP.GE.OR P0, PT, R6, R11, P0 ;  /* 0x0000000b0600720c */ /* 0x000fda0000706670 */
[----:B------:R-:W-:Y:S05]  /*0430*/  @P0 BRA `(.L_x_79) ;  /* 0x0000002000480947 */ /* 0x000fea0003800000 */
[C---:B------:R-:W-:Y:S01]  /*0440*/  ISETP.GT.AND P0, PT, R5.reuse, 0x1, PT ;  /* 0x000000010500780c */ /* 0x040fe20003f04270 */
[----:B------:R-:W-:-:S12]  /*0450*/  VIADD R4, R5, 0xffffffff ;  /* 0xffffffff05047836 */ /* 0x000fd80000000000 */
[----:B------:R-:W-:Y:S05]  /*0460*/  @!P0 BRA `(.L_x_80) ;  /* 0x0000000400408947 */ /* 0x000fea0003800000 */
[----:B0-----:R-:W-:Y:S01]  /*0470*/  VIADD R0, R5, 0xfffffffe ;  /* 0xfffffffe05007836 */ /* 0x001fe20000000000 */
[----:B------:R-:W-:-:S04]  /*0480*/  LOP3.LUT R24, R4, 0xf, RZ, 0xc0, !PT ;  /* 0x0000000f04187812 */ /* 0x000fc800078ec0ff */
[----:B------:R-:W-:Y:S01]  /*0490*/  ISETP.GE.U32.AND P1, PT, R0, 0xf, PT ;  /* 0x0000000f0000780c */ /* 0x000fe20003f26070 */
[----:B------:R-:W-:Y:S01]  /*04a0*/  IMAD.MOV.U32 R0, RZ, RZ, RZ ;  /* 0x000000ffff007224 */ /* 0x000fe200078e00ff */
[----:B------:R-:W-:-:S11]  /*04b0*/  ISETP.NE.AND P0, PT, R24, RZ, PT ;  /* 0x000000ff1800720c */ /* 0x000fd60003f05270 */
[----:B------:R-:W-:Y:S05]  /*04c0*/  @!P1 BRA `(.L_x_81) ;  /* 0x00000000007c9947 */ /* 0x000fea0003800000 */
[----:B------:R-:W-:Y:S01]  /*04d0*/  IMAD.U32 R18, RZ, RZ, UR6 ;  /* 0x00000006ff127e24 */ /* 0x000fe2000f8e00ff */
[----:B------:R-:W-:Y:S01]  /*04e0*/  LOP3.LUT R0, R4, 0xfffffff0, RZ, 0xc0, !PT ;  /* 0xfffffff004007812 */ /* 0x000fe200078ec0ff */
[----:B------:R-:W-:Y:S02]  /*04f0*/  IMAD.U32 R19, RZ, RZ, UR7 ;  /* 0x00000007ff137e24 */ /* 0x000fe4000f8e00ff */
[----:B------:R-:W-:Y:S01]  /*0500*/  IMAD.U32 R23, RZ, RZ, UR8 ;  /* 0x00000008ff177e24 */ /* 0x000fe2000f8e00ff */
[----:B------:R-:W-:Y:S01]  /*0510*/  MOV R22, R18 ;  /* 0x0000001200167202 */ /* 0x000fe20000000f00 */
[----:B------:R-:W-:-:S07]  /*0520*/  IMAD.MOV R11, RZ, RZ, -R0 ;  /* 0x000000ffff0b7224 */ /* 0x000fce00078e0a00 */
.L_x_82:
[----:B0-----:R-:W-:Y:S02]  /*0530*/  IMAD.MOV.U32 R20, RZ, RZ, 0x0 ;  /* 0x00000000ff147424 */ /* 0x001fe400078e00ff */
[----:B------:R-:W-:Y:S02]  /*0540*/  IMAD.MOV.U32 R21, RZ, RZ, 0x7ff80000 ;  /* 0x7ff80000ff157424 */ /* 0x000fe400078e00ff */
[----:B------:R-:W-:Y:S02]  /*0550*/  IMAD.MOV.U32 R18, RZ, RZ, R22 ;  /* 0x000000ffff127224 */ /* 0x000fe400078e0016 */
[----:B------:R-:W-:Y:S02]  /*0560*/  IMAD.MOV.U32 R19, RZ, RZ, R23 ;  /* 0x000000ffff137224 */ /* 0x000fe400078e0017 */
[----:B------:R-:W-:Y:S01]  /*0570*/  VIADD R11, R11, 0x10 ;  /* 0x000000100b0b7836 */ /* 0x000fe20000000000 */
[----:B------:R-:W-:Y:S02]  /*0580*/  IADD3 R22, P2, PT, R18, 0x80, RZ ;  /* 0x0000008012167810 */ /* 0x000fe40007f5e0ff */
[----:B------:R0:W-:Y:S02]  /*0590*/  STG.E.64 desc[UR10][R18.64+-0x40], R20 ;  /* 0xffffc01412007986 */ /* 0x0001e4000c101b0a */
[----:B------:R-:W-:Y:S01]  /*05a0*/  ISETP.NE.AND P1, PT, R11, RZ, PT ;  /* 0x000000ff0b00720c */ /* 0x000fe20003f25270 */
[----:B------:R-:W-:Y:S01]  /*05b0*/  IMAD.X R23, RZ, RZ, R19, P2 ;  /* 0x000000ffff177224 */ /* 0x000fe200010e0613 */
[----:B------:R0:W-:Y:S04]  /*05c0*/  STG.E.64 desc[UR10][R18.64+-0x38], R20 ;  /* 0xffffc81412007986 */ /* 0x0001e8000c101b0a */
        /* <DEDUP_REMOVED lines=13> */
[----:B------:R0:W-:Y:S01]  /*06a0*/  STG.E.64 desc[UR10][R18.64+0x38], R20 ;  /* 0x0000381412007986 */ /* 0x0001e2000c101b0a */
[----:B------:R-:W-:Y:S05]  /*06b0*/  @P1 BRA `(.L_x_82) ;  /* 0xfffffffc009c1947 */ /* 0x000fea000383ffff */
.L_x_81:
[----:B------:R-:W-:Y:S05]  /*06c0*/  @!P0 BRA `(.L_x_80) ;  /* 0x0000000000a88947 */ /* 0x000fea0003800000 */
[----:B------:R-:W-:Y:S02]  /*06d0*/  ISETP.GE.U32.AND P0, PT, R24, 0x8, PT ;  /* 0x000000081800780c */ /* 0x000fe40003f06070 */
[----:B------:R-:W-:-:S04]  /*06e0*/  LOP3.LUT R11, R4, 0x7, RZ, 0xc0, !PT ;  /* 0x00000007040b7812 */ /* 0x000fc800078ec0ff */
[----:B------:R-:W-:-:S07]  /*06f0*/  ISETP.NE.AND P1, PT, R11, RZ, PT ;  /* 0x000000ff0b00720c */ /* 0x000fce0003f25270 */
[----:B------:R-:W-:Y:S06]  /*0700*/  @!P0 BRA `(.L_x_83) ;  /* 0x0000000000348947 */ /* 0x000fec0003800000 */
[----:B0-----:R-:W0:Y:S01]  /*0710*/  LDC.64 R18, c[0x0][0x388] ;  /* 0x0000e200ff127b82 */ /* 0x001e220000000a00 */
[----:B------:R-:W-:Y:S02]  /*0720*/  IMAD.MOV.U32 R20, RZ, RZ, 0x0 ;  /* 0x00000000ff147424 */ /* 0x000fe400078e00ff */
[----:B------:R-:W-:Y:S02]  /*0730*/  IMAD.MOV.U32 R21, RZ, RZ, 0x7ff80000 ;  /* 0x7ff80000ff157424 */ /* 0x000fe400078e00ff */
[C---:B0-----:R-:W-:Y:S01]  /*0740*/  IMAD.WIDE.U32 R18, R0.reuse, 0x8, R18 ;  /* 0x0000000800127825 */ /* 0x041fe200078e0012 */
[----:B------:R-:W-:-:S04]  /*0750*/  IADD3 R0, PT, PT, R0, 0x8, RZ ;  /* 0x0000000800007810 */ /* 0x000fc80007ffe0ff */
[----:B------:R2:W-:Y:S04]  /*0760*/  STG.E.64 desc[UR10][R18.64], R20 ;  /* 0x0000001412007986 */ /* 0x0005e8000c101b0a */
[----:B------:R2:W-:Y:S04]  /*0770*/  STG.E.64 desc[UR10][R18.64+0x8], R20 ;  /* 0x0000081412007986 */ /* 0x0005e8000c101b0a */
[----:B------:R2:W-:Y:S04]  /*0780*/  STG.E.64 desc[UR10][R18.64+0x10], R20 ;  /* 0x0000101412007986 */ /* 0x0005e8000c101b0a */
[----:B------:R2:W-:Y:S04]  /*0790*/  STG.E.64 desc[UR10][R18.64+0x18], R20 ;  /* 0x0000181412007986 */ /* 0x0005e8000c101b0a */
[----:B------:R2:W-:Y:S04]  /*07a0*/  STG.E.64 desc[UR10][R18.64+0x20], R20 ;  /* 0x0000201412007986 */ /* 0x0005e8000c101b0a */
[----:B------:R2:W-:Y:S04]  /*07b0*/  STG.E.64 desc[UR10][R18.64+0x28], R20 ;  /* 0x0000281412007986 */ /* 0x0005e8000c101b0a */
[----:B------:R2:W-:Y:S04]  /*07c0*/  STG.E.64 desc[UR10][R18.64+0x30], R20 ;  /* 0x0000301412007986 */ /* 0x0005e8000c101b0a */
[----:B------:R2:W-:Y:S02]  /*07d0*/  STG.E.64 desc[UR10][R18.64+0x38], R20 ;  /* 0x0000381412007986 */ /* 0x0005e4000c101b0a */
.L_x_83:
[----:B------:R-:W-:Y:S05]  /*07e0*/  @!P1 BRA `(.L_x_80) ;  /* 0x0000000000609947 */ /* 0x000fea0003800000 */
[----:B------:R-:W-:Y:S02]  /*07f0*/  ISETP.GE.U32.AND P0, PT, R11, 0x4, PT ;  /* 0x000000040b00780c */ /* 0x000fe40003f06070 */
[----:B------:R-:W-:-:S04]  /*0800*/  LOP3.LUT R22, R4, 0x3, RZ, 0xc0, !PT ;  /* 0x0000000304167812 */ /* 0x000fc800078ec0ff */
[----:B------:R-:W-:-:S07]  /*0810*/  ISETP.NE.AND P1, PT, R22, RZ, PT ;  /* 0x000000ff1600720c */ /* 0x000fce0003f25270 */
[----:B------:R-:W-:Y:S06]  /*0820*/  @!P0 BRA `(.L_x_84) ;  /* 0x0000000000248947 */ /* 0x000fec0003800000 */
[----:B0-2---:R-:W0:Y:S01]  /*0830*/  LDC.64 R18, c[0x0][0x388] ;  /* 0x0000e200ff127b82 */ /* 0x005e220000000a00 */
[----:B------:R-:W-:Y:S02]  /*0840*/  IMAD.MOV.U32 R20, RZ, RZ, 0x0 ;  /* 0x00000000ff147424 */ /* 0x000fe400078e00ff */
[----:B------:R-:W-:Y:S02]  /*0850*/  IMAD.MOV.U32 R21, RZ, RZ, 0x7ff80000 ;  /* 0x7ff80000ff157424 */ /* 0x000fe400078e00ff */
[----:B0-----:R-:W-:-:S04]  /*0860*/  IMAD.WIDE.U32 R18, R0, 0x8, R18 ;  /* 0x0000000800127825 */ /* 0x001fc800078e0012 */
[----:B------:R-:W-:Y:S01]  /*0870*/  VIADD R0, R0, 0x4 ;  /* 0x0000000400007836 */ /* 0x000fe20000000000 */
[----:B------:R3:W-:Y:S04]  /*0880*/  STG.E.64 desc[UR10][R18.64], R20 ;  /* 0x0000001412007986 */ /* 0x0007e8000c101b0a */
[----:B------:R3:W-:Y:S04]  /*0890*/  STG.E.64 desc[UR10][R18.64+0x8], R20 ;  /* 0x0000081412007986 */ /* 0x0007e8000c101b0a */
[----:B------:R3:W-:Y:S04]  /*08a0*/  STG.E.64 desc[UR10][R18.64+0x10], R20 ;  /* 0x0000101412007986 */ /* 0x0007e8000c101b0a */
[----:B------:R3:W-:Y:S02]  /*08b0*/  STG.E.64 desc[UR10][R18.64+0x18], R20 ;  /* 0x0000181412007986 */ /* 0x0007e4000c101b0a */
.L_x_84:
[----:B------:R-:W-:Y:S05]  /*08c0*/  @!P1 BRA `(.L_x_80) ;  /* 0x0000000000289947 */ /* 0x000fea0003800000 */
[----:B0-23--:R-:W0:Y:S01]  /*08d0*/  LDC.64 R18, c[0x0][0x388] ;  /* 0x0000e200ff127b82 */ /* 0x00de220000000a00 */
[----:B------:R-:W-:Y:S01]  /*08e0*/  IMAD.MOV.U32 R20, RZ, RZ, 0x0 ;  /* 0x00000000ff147424 */ /* 0x000fe200078e00ff */
[----:B------:R-:W-:Y:S01]  /*08f0*/  ISETP.NE.AND P0, PT, R22, 0x1, PT ;  /* 0x000000011600780c */ /* 0x000fe20003f05270 */
[----:B------:R-:W-:Y:S02]  /*0900*/  IMAD.MOV.U32 R21, RZ, RZ, 0x7ff80000 ;  /* 0x7ff80000ff157424 */ /* 0x000fe400078e00ff */
[----:B0-----:R-:W-:-:S05]  /*0910*/  IMAD.WIDE.U32 R18, R0, 0x8, R18 ;  /* 0x0000000800127825 */ /* 0x001fca00078e0012 */
[----:B------:R4:W-:Y:S05]  /*0920*/  STG.E.64 desc[UR10][R18.64], R20 ;  /* 0x0000001412007986 */ /* 0x0009ea000c101b0a */
[----:B------:R-:W-:Y:S05]  /*0930*/  @!P0 BRA `(.L_x_80) ;  /* 0x00000000000c8947 */ /* 0x000fea0003800000 */
[----:B------:R-:W-:Y:S01]  /*0940*/  ISETP.NE.AND P0, PT, R22, 0x2, PT ;  /* 0x000000021600780c */ /* 0x000fe20003f05270 */
[----:B------:R0:W-:-:S12]  /*0950*/  STG.E.64 desc[UR10][R18.64+0x8], R20 ;  /* 0x0000081412007986 */ /* 0x0001d8000c101b0a */
[----:B------:R0:W-:Y:S02]  /*0960*/  @P0 STG.E.64 desc[UR10][R18.64+0x10], R20 ;  /* 0x0000101412000986 */ /* 0x0001e4000c101b0a */
.L_x_80:
[----:B------:R-:W-:Y:S01]  /*0970*/  UISETP.GE.U32.AND UP0, UPT, UR12, 0x10, UPT ;  /* 0x000000100c00788c */ /* 0x000fe2000bf06070 */
[----:B------:R-:W-:Y:S01]  /*0980*/  IMAD.MOV.U32 R11, RZ, RZ, RZ ;  /* 0x000000ffff0b7224 */ /* 0x000fe200078e00ff */
[----:B0-234-:R-:W-:-:S07]  /*0990*/  CS2R R20, SRZ ;  /* 0x0000000000147805 */ /* 0x01dfce000001ff00 */
[----:B------:R-:W-:Y:S05]  /*09a0*/  BRA.U !UP0, `(.L_x_85) ;  /* 0x0000000108a07547 */ /* 0x000fea000b800000 */
[----:B------:R-:W-:Y:S01]  /*09b0*/  IMAD.MOV.U32 R11, RZ, RZ, RZ ;  /* 0x000000ffff0b7224 */ /* 0x000fe200078e00ff */
[----:B------:R-:W-:-:S07]  /*09c0*/  CS2R R20, SRZ ;  /* 0x0000000000147805 */ /* 0x000fce000001ff00 */
.L_x_86:
[----:B------:R-:W-:-:S04]  /*09d0*/  IMAD.IADD R19, R11, 0x1, R6 ;  /* 0x000000010b137824 */ /* 0x000fc800078e0206 */
[----:B------:R-:W-:-:S05]  /*09e0*/  IMAD.WIDE.U32 R18, R19, 0x8, R16 ;  /* 0x0000000813127825 */ /* 0x000fca00078e0010 */
[----:B------:R-:W2:Y:S04]  /*09f0*/  LDG.E.64.CONSTANT R28, desc[UR10][R18.64] ;  /* 0x0000000a121c7981 */ /* 0x000ea8000c1e9b00 */
[----:B------:R-:W3:Y:S04]  /*0a00*/  LDG.E.64.CONSTANT R26, desc[UR10][R18.64+0x8] ;  /* 0x0000080a121a7981 */ /* 0x000ee8000c1e9b00 */
[----:B------:R-:W4:Y:S04]  /*0a10*/  LDG.E.64.CONSTANT R24, desc[UR10][R18.64+0x10] ;  /* 0x0000100a12187981 */ /* 0x000f28000c1e9b00 */
[----:B------:R-:W5:Y:S01]  /*0a20*/  LDG.E.64.CONSTANT R22, desc[UR10][R18.64+0x18] ;  /* 0x0000180a12167981 */ /* 0x000f62000c1e9b00 */
[----:B--2---:R-:W-:-:S03]  /*0a30*/  DADD R28, R28, R20 ;  /* 0x000000001c1c7229 */ /* 0x004fc60000000014 */
[----:B------:R-:W2:Y:S05]  /*0a40*/  LDG.E.64.CONSTANT R20, desc[UR10][R18.64+0x20] ;  /* 0x0000200a12147981 */ /* 0x000eaa000c1e9b00 */
[----:B---3--:R-:W-:-:S08]  /*0a50*/  DADD R26, R28, R26 ;  /* 0x000000001c1a7229 */ /* 0x008fd0000000001a */
[----:B----4-:R-:W-:Y:S01]  /*0a60*/  DADD R26, R26, R24 ;  /* 0x000000001a1a7229 */ /* 0x010fe20000000018 */
[----:B------:R-:W3:Y:S07]  /*0a70*/  LDG.E.64.CONSTANT R24, desc[UR10][R18.64+0x28] ;  /* 0x0000280a12187981 */ /* 0x000eee000c1e9b00 */
[----:B-----5:R-:W-:Y:S02]  /*0a80*/  DADD R28, R26, R22 ;  /* 0x000000001a1c7229 */ /* 0x020fe40000000016 */
[----:B------:R-:W4:Y:S04]  /*0a90*/  LDG.E.64.CONSTANT R26, desc[UR10][R18.64+0x30] ;  /* 0x0000300a121a7981 */ /* 0x000f28000c1e9b00 */
[----:B------:R-:W5:Y:S02]  /*0aa0*/  LDG.E.64.CONSTANT R22, desc[UR10][R18.64+0x38] ;  /* 0x0000380a12167981 */ /* 0x000f64000c1e9b00 */
[----:B--2---:R-:W-:-:S08]  /*0ab0*/  DADD R20, R28, R20 ;  /* 0x000000001c147229 */ /* 0x004fd00000000014 */
[----:B---3--:R-:W-:Y:S02]  /*0ac0*/  DADD R24, R20, R24 ;  /* 0x0000000014187229 */ /* 0x008fe40000000018 */
[----:B------:R-:W2:Y:S06]  /*0ad0*/  LDG.E.64.CONSTANT R20, desc[UR10][R18.64+0x40] ;  /* 0x0000400a12147981 */ /* 0x000eac000c1e9b00 */
[----:B----4-:R-:W-:Y:S02]  /*0ae0*/  DADD R26, R24, R26 ;  /* 0x00000000181a7229 */ /* 0x010fe4000000001a */
[----:B------:R-:W3:Y:S06]  /*0af0*/  LDG.E.64.CONSTANT R24, desc[UR10][R18.64+0x48] ;  /* 0x0000480a12187981 */ /* 0x000eec000c1e9b00 */
[----:B-----5:R-:W-:-:S02]  /*0b00*/  DADD R28, R26, R22 ;  /* 0x000000001a1c7229 */ /* 0x020fc40000000016 */
[----:B------:R-:W4:Y:S04]  /*0b10*/  LDG.E.64.CONSTANT R26, desc[UR10][R18.64+0x50] ;  /* 0x0000500a121a7981 */ /* 0x000f28000c1e9b00 */
[----:B------:R-:W5:Y:S02]  /*0b20*/  LDG.E.64.CONSTANT R22, desc[UR10][R18.64+0x58] ;  /* 0x0000580a12167981 */ /* 0x000f64000c1e9b00 */
[----:B--2---:R-:W-:-:S08]  /*0b30*/  DADD R20, R28, R20 ;  /* 0x000000001c147229 */ /* 0x004fd00000000014 */
[----:B---3--:R-:W-:Y:S02]  /*0b40*/  DADD R24, R20, R24 ;  /* 0x0000000014187229 */ /* 0x008fe40000000018 */
[----:B------:R-:W2:Y:S06]  /*0b50*/  LDG.E.64.CONSTANT R20, desc[UR10][R18.64+0x60] ;  /* 0x0000600a12147981 */ /* 0x000eac000c1e9b00 */
[----:B----4-:R-:W-:Y:S02]  /*0b60*/  DADD R26, R24, R26 ;  /* 0x00000000181a7229 */ /* 0x010fe4000000001a */
[----:B------:R-:W3:Y:S06]  /*0b70*/  LDG.E.64.CONSTANT R24, desc[UR10][R18.64+0x68] ;  /* 0x0000680a12187981 */ /* 0x000eec000c1e9b00 */
[----:B-----5:R-:W-:Y:S01]  /*0b80*/  DADD R28, R26, R22 ;  /* 0x000000001a1c7229 */ /* 0x020fe20000000016 */
[----:B------:R-:W4:Y:S04]  /*0b90*/  LDG.E.64.CONSTANT R22, desc[UR10][R18.64+0x70] ;  /* 0x0000700a12167981 */ /* 0x000f28000c1e9b00 */
[----:B------:R-:W5:Y:S01]  /*0ba0*/  LDG.E.64.CONSTANT R26, desc[UR10][R18.64+0x78] ;  /* 0x0000780a121a7981 */ /* 0x000f62000c1e9b00 */
[----:B------:R-:W-:-:S05]  /*0bb0*/  VIADD R11, R11, 0x10 ;  /* 0x000000100b0b7836 */ /* 0x000fca0000000000 */
[----:B------:R-:W-:Y:S01]  /*0bc0*/  ISETP.NE.AND P0, PT, R11, R8, PT ;  /* 0x000000080b00720c */ /* 0x000fe20003f05270 */
[----:B--2---:R-:W-:-:S08]  /*0bd0*/  DADD R20, R28, R20 ;  /* 0x000000001c147229 */ /* 0x004fd00000000014 */
[----:B---3--:R-:W-:-:S08]  /*0be0*/  DADD R20, R20, R24 ;  /* 0x0000000014147229 */ /* 0x008fd00000000018 */
[----:B----4-:R-:W-:-:S08]  /*0bf0*/  DADD R20, R20, R22 ;  /* 0x0000000014147229 */ /* 0x010fd00000000016 */
[----:B-----5:R-:W-:Y:S01]  /*0c00*/  DADD R20, R20, R26 ;  /* 0x0000000014147229 */ /* 0x020fe2000000001a */
[----:B------:R-:W-:Y:S10]  /*0c10*/  @P0 BRA `(.L_x_86) ;  /* 0xfffffffc006c0947 */ /* 0x000ff4000383ffff */
[----:B------:R-:W-:-:S07]  /*0c20*/  MOV R11, R8 ;  /* 0x00000008000b7202 */ /* 0x000fce0000000f00 */
.L_x_85:
[----:B------:R-:W-:-:S13]  /*0c30*/  ISETP.NE.AND P0, PT, R10, RZ, PT ;  /* 0x000000ff0a00720c */ /* 0x000fda0003f05270 */
[----:B------:R-:W-:Y:S05]  /*0c40*/  @!P0 BRA `(.L_x_87) ;  /* 0x0000000400088947 */ /* 0x000fea0003800000 */
[----:B------:R-:W-:Y:S01]  /*0c50*/  VIADD R0, R10, 0xffffffff ;  /* 0xffffffff0a007836 */ /* 0x000fe20000000000 */
[----:B------:R-:W-:-:S04]  /*0c60*/  ISETP.NE.AND P0, PT, R9, RZ, PT ;  /* 0x000000ff0900720c */ /* 0x000fc80003f05270 */
[----:B------:R-:W-:-:S13]  /*0c70*/  ISETP.GE.U32.AND P1, PT, R0, 0x7, PT ;  /* 0x000000070000780c */ /* 0x000fda0003f26070 */
[----:B------:R-:W-:Y:S05]  /*0c80*/  @!P1 BRA `(.L_x_88) ;  /* 0x0000000000609947 */ /* 0x000fea0003800000 */
[----:B------:R-:W-:Y:S01]  /*0c90*/  IMAD.IADD R29, R11, 0x1, R6 ;  /* 0x000000010b1d7824 */ /* 0x000fe200078e0206 */
[----:B------:R-:W0:Y:S03]  /*0ca0*/  LDC.64 R22, c[0x0][0x380] ;  /* 0x0000e000ff167b82 */ /* 0x000e260000000a00 */
[----:B------:R-:W-:-:S05]  /*0cb0*/  IMAD.WIDE.U32 R28, R29, 0x8, R16 ;  /* 0x000000081d1c7825 */ /* 0x000fca00078e0010 */
[----:B------:R-:W2:Y:S01]  /*0cc0*/  LDG.E.64.CONSTANT R26, desc[UR10][R28.64] ;  /* 0x0000000a1c1a7981 */ /* 0x000ea2000c1e9b00 */
[----:B------:R-:W-:-:S05]  /*0cd0*/  IADD3 R0, P1, PT, R11, R6, RZ ;  /* 0x000000060b007210 */ /* 0x000fca0007f3e0ff */
[----:B------:R-:W-:Y:S01]  /*0ce0*/  IMAD.X R19, RZ, RZ, RZ, P1 ;  /* 0x000000ffff137224 */ /* 0x000fe200008e06ff */
[----:B0-----:R-:W-:-:S04]  /*0cf0*/  LEA R18, P1, R0, R22, 0x3 ;  /* 0x0000001600127211 */ /* 0x001fc800078218ff */
[----:B------:R-:W-:-:S05]  /*0d00*/  LEA.HI.X R19, R0, R23, R19, 0x3, P1 ;  /* 0x0000001700137211 */ /* 0x000fca00008f1c13 */
[----:B------:R-:W3:Y:S04]  /*0d10*/  LDG.E.64.CONSTANT R24, desc[UR10][R18.64+0x8] ;  /* 0x0000080a12187981 */ /* 0x000ee8000c1e9b00 */
[----:B------:R-:W4:Y:S01]  /*0d20*/  LDG.E.64.CONSTANT R22, desc[UR10][R18.64+0x10] ;  /* 0x0000100a12167981 */ /* 0x000f22000c1e9b00 */
[----:B--2---:R-:W-:-:S03]  /*0d30*/  DADD R20, R20, R26 ;  /* 0x0000000014147229 */ /* 0x004fc6000000001a */
[----:B------:R-:W2:Y:S05]  /*0d40*/  LDG.E.64.CONSTANT R26, desc[UR10][R18.64+0x18] ;  /* 0x0000180a121a7981 */ /* 0x000eaa000c1e9b00 */
[----:B---3--:R-:W-:Y:S02]  /*0d50*/  DADD R24, R20, R24 ;  /* 0x0000000014187229 */ /* 0x008fe40000000018 */
[----:B------:R-:W3:Y:S06]  /*0d60*/  LDG.E.64.CONSTANT R20, desc[UR10][R18.64+0x20] ;  /* 0x0000200a12147981 */ /* 0x000eec000c1e9b00 */
[----:B----4-:R-:W-:Y:S01]  /*0d70*/  DADD R24, R24, R22 ;  /* 0x0000000018187229 */ /* 0x010fe20000000016 */
[----:B------:R-:W4:Y:S07]  /*0d80*/  LDG.E.64.CONSTANT R22, desc[UR10][R18.64+0x28] ;  /* 0x0000280a12167981 */ /* 0x000f2e000c1e9b00 */
[----:B--2---:R-:W-:-:S02]  /*0d90*/  DADD R28, R24, R26 ;  /* 0x00000000181c7229 */ /* 0x004fc4000000001a */
[----:B------:R-:W2:Y:S04]  /*0da0*/  LDG.E.64.CONSTANT R24, desc[UR10][R18.64+0x30] ;  /* 0x0000300a12187981 */ /* 0x000ea8000c1e9b00 */
[----:B------:R-:W5:Y:S01]  /*0db0*/  LDG.E.64.CONSTANT R26, desc[UR10][R18.64+0x38] ;  /* 0x0000380a121a7981 */ /* 0x000f62000c1e9b00 */
[----:B------:R-:W-:Y:S01]  /*0dc0*/  VIADD R11, R11, 0x8 ;  /* 0x000000080b0b7836 */ /* 0x000fe20000000000 */
[----:B---3--:R-:W-:-:S08]  /*0dd0*/  DADD R20, R28, R20 ;  /* 0x000000001c147229 */ /* 0x008fd00000000014 */
[----:B----4-:R-:W-:-:S08]  /*0de0*/  DADD R20, R20, R22 ;  /* 0x0000000014147229 */ /* 0x010fd00000000016 */
[----:B--2---:R-:W-:-:S08]  /*0df0*/  DADD R20, R20, R24 ;  /* 0x0000000014147229 */ /* 0x004fd00000000018 */
[----:B-----5:R-:W-:-:S11]  /*0e00*/  DADD R20, R20, R26 ;  /* 0x0000000014147229 */ /* 0x020fd6000000001a */
.L_x_88:
[----:B------:R-:W-:Y:S05]  /*0e10*/  @!P0 BRA `(.L_x_87) ;  /* 0x0000000000948947 */ /* 0x000fea0003800000 */
[----:B------:R-:W-:Y:S01]  /*0e20*/  VIADD R0, R9, 0xffffffff ;  /* 0xffffffff09007836 */ /* 0x000fe20000000000 */
[----:B------:R-:W-:-:S04]  /*0e30*/  ISETP.NE.AND P0, PT, R7, RZ, PT ;  /* 0x000000ff0700720c */ /* 0x000fc80003f05270 */
[----:B------:R-:W-:-:S13]  /*0e40*/  ISETP.GE.U32.AND P1, PT, R0, 0x3, PT ;  /* 0x000000030000780c */ /* 0x000fda0003f26070 */
[----:B------:R-:W-:Y:S05]  /*0e50*/  @!P1 BRA `(.L_x_89) ;  /* 0x0000000000409947 */ /* 0x000fea0003800000 */
[----:B------:R-:W0:Y:S01]  /*0e60*/  LDC.64 R22, c[0x0][0x380] ;  /* 0x0000e000ff167b82 */ /* 0x000e220000000a00 */
[C---:B------:R-:W-:Y:S01]  /*0e70*/  IMAD.IADD R19, R11.reuse, 0x1, R6 ;  /* 0x000000010b137824 */ /* 0x040fe200078e0206 */
[----:B------:R-:W-:-:S03]  /*0e80*/  IADD3 R0, P1, PT, R11, R6, RZ ;  /* 0x000000060b007210 */ /* 0x000fc60007f3e0ff */
[----:B------:R-:W-:-:S04]  /*0e90*/  IMAD.WIDE.U32 R18, R19, 0x8, R16 ;  /* 0x0000000813127825 */ /* 0x000fc800078e0010 */
[----:B------:R-:W-:Y:S02]  /*0ea0*/  IMAD.X R24, RZ, RZ, RZ, P1 ;  /* 0x000000ffff187224 */ /* 0x000fe400008e06ff */
[----:B------:R-:W2:Y:S01]  /*0eb0*/  LDG.E.64.CONSTANT R18, desc[UR10][R18.64] ;  /* 0x0000000a12127981 */ /* 0x000ea2000c1e9b00 */
[----:B0-----:R-:W-:-:S04]  /*0ec0*/  LEA R22, P1, R0, R22, 0x3 ;  /* 0x0000001600167211 */ /* 0x001fc800078218ff */
[----:B------:R-:W-:-:S05]  /*0ed0*/  LEA.HI.X R23, R0, R23, R24, 0x3, P1 ;  /* 0x0000001700177211 */ /* 0x000fca00008f1c18 */
        /* <DEDUP_REMOVED lines=8> */
.L_x_89:
[----:B------:R-:W-:Y:S05]  /*0f60*/  @!P0 BRA `(.L_x_87) ;  /* 0x0000000000408947 */ /* 0x000fea0003800000 */
[----:B------:R-:W-:-:S04]  /*0f70*/  IMAD.IADD R19, R11, 0x1, R6 ;  /* 0x000000010b137824 */ /* 0x000fc800078e0206 */
[----:B------:R-:W-:-:S06]  /*0f80*/  IMAD.WIDE.U32 R16, R19, 0x8, R16 ;  /* 0x0000000813107825 */ /* 0x000fcc00078e0010 */
[----:B------:R-:W2:Y:S01]  /*0f90*/  LDG.E.64.CONSTANT R16, desc[UR10][R16.64] ;  /* 0x0000000a10107981 */ /* 0x000ea2000c1e9b00 */
[----:B------:R-:W-:Y:S01]  /*0fa0*/  ISETP.NE.AND P0, PT, R7, 0x1, PT ;  /* 0x000000010700780c */ /* 0x000fe20003f05270 */
[----:B--2---:R-:W-:-:S12]  /*0fb0*/  DADD R20, R20, R16 ;  /* 0x0000000014147229 */ /* 0x004fd80000000010 */
[----:B------:R-:W-:Y:S05]  /*0fc0*/  @!P0 BRA `(.L_x_87) ;  /* 0x0000000000288947 */ /* 0x000fea0003800000 */
[----:B------:R-:W0:Y:S01]  /*0fd0*/  LDC.64 R22, c[0x0][0x380] ;  /* 0x0000e000ff167b82 */ /* 0x000e220000000a00 */
[----:B------:R-:W-:-:S04]  /*0fe0*/  IADD3 R0, P0, PT, R11, R6, RZ ;  /* 0x000000060b007210 */ /* 0x000fc80007f1e0ff */
[----:B------:R-:W-:Y:S02]  /*0ff0*/  IADD3.X R11, PT, PT, RZ, RZ, RZ, P0, !PT ;  /* 0x000000ffff0b7210 */ /* 0x000fe400007fe4ff */
[----:B0-----:R-:W-:-:S04]  /*1000*/  LEA R22, P0, R0, R22, 0x3 ;  /* 0x0000001600167211 */ /* 0x001fc800078018ff */
[----:B------:R-:W-:Y:S02]  /*1010*/  LEA.HI.X R23, R0, R23, R11, 0x3, P0 ;  /* 0x0000001700177211 */ /* 0x000fe400000f1c0b */
[----:B------:R-:W-:-:S03]  /*1020*/  ISETP.NE.AND P0, PT, R7, 0x2, PT ;  /* 0x000000020700780c */ /* 0x000fc60003f05270 */
[----:B------:R-:W2:Y:S10]  /*1030*/  LDG.E.64.CONSTANT R16, desc[UR10][R22.64+0x8] ;  /* 0x0000080a16107981 */ /* 0x000eb4000c1e9b00 */
[----:B------:R-:W3:Y:S01]  /*1040*/  @P0 LDG.E.64.CONSTANT R18, desc[UR10][R22.64+0x10] ;  /* 0x0000100a16120981 */ /* 0x000ee2000c1e9b00 */
[----:B--2---:R-:W-:-:S08]  /*1050*/  DADD R20, R20, R16 ;  /* 0x0000000014147229 */ /* 0x004fd00000000010 */
[----:B---3--:R-:W-:-:S11]  /*1060*/  @P0 DADD R20, R20, R18 ;  /* 0x0000000014140229 */ /* 0x008fd60000000012 */
.L_x_87:
[----:B------:R-:W0:Y:S01]  /*1070*/  MUFU.RCP64H R17, R13 ;  /* 0x0000000d00117308 */ /* 0x000e220000001800 */
[----:B------:R-:W-:Y:S01]  /*1080*/  IMAD.MOV.U32 R16, RZ, RZ, 0x1 ;  /* 0x00000001ff107424 */ /* 0x000fe200078e00ff */
[----:B------:R-:W-:-:S05]  /*1090*/  FSETP.GEU.AND P1, PT, |R21|, 6.5827683646048100446e-37, PT ;  /* 0x036000001500780b */ /* 0x000fca0003f2e200 */
        /* <DEDUP_REMOVED lines=16> */
[----:B-1----:R-:W-:Y:S05]  /*11a0*/  CALL.REL.NOINC `($__internal_3_$__cuda_sm20_div_rn_f64_full) ;  /* 0x0000001800347944 */ /* 0x002fea0003c00000 */
.L_x_90:
[----:B------:R-:W0:Y:S08]  /*11b0*/  LDC.64 R18, c[0x0][0x388] ;  /* 0x0000e200ff127b82 */ /* 0x000e300000000a00 */
[----:B------:R-:W2:Y:S01]  /*11c0*/  LDC R22, c[0x0][0x394] ;  /* 0x0000e500ff167b82 */ /* 0x000ea20000000800 */
[----:B0-----:R-:W-:-:S05]  /*11d0*/  IMAD.WIDE R20, R4, 0x8, R18 ;  /* 0x0000000804147825 */ /* 0x001fca00078e0212 */
[----:B------:R0:W-:Y:S01]  /*11e0*/  STG.E.64 desc[UR10][R20.64], R16 ;  /* 0x0000001014007986 */ /* 0x0001e2000c101b0a */
[----:B--2---:R-:W-:-:S13]  /*11f0*/  ISETP.GE.AND P0, PT, R5, R22, PT ;  /* 0x000000160500720c */ /* 0x004fda0003f06270 */
[----:B0-----:R-:W-:Y:S05]  /*1200*/  @P0 BRA `(.L_x_91) ;  /* 0x0000000400900947 */ /* 0x001fea0003800000 */
[----:B-1----:R-:W0:Y:S01]  /*1210*/  LDCU UR4, c[0x0][0x390] ;  /* 0x00007200ff0477ac */ /* 0x002e220008000800 */
[----:B------:R-:W-:Y:S02]  /*1220*/  IMAD.IADD R0, R22, 0x1, -R5 ;  /* 0x0000000116007824 */ /* 0x000fe400078e0a05 */
[----:B------:R-:W-:Y:S02]  /*1230*/  IMAD.MOV.U32 R24, RZ, RZ, R16 ;  /* 0x000000ffff187224 */ /* 0x000fe400078e0010 */
[----:B------:R-:W-:Y:S01]  /*1240*/  IMAD.MOV.U32 R25, RZ, RZ, R17 ;  /* 0x000000ffff197224 */ /* 0x000fe200078e0011 */
[----:B------:R-:W-:-:S04]  /*1250*/  LOP3.LUT R4, R0, 0x7, RZ, 0xc0, !PT ;  /* 0x0000000700047812 */ /* 0x000fc800078ec0ff */
[----:B------:R-:W-:Y:S02]  /*1260*/  ISETP.NE.AND P1, PT, R4, RZ, PT ;  /* 0x000000ff0400720c */ /* 0x000fe40003f25270 */
[----:B0-----:R-:W-:-:S04]  /*1270*/  IADD3 R6, PT, PT, R6, UR4, -R22 ;  /* 0x0000000406067c10 */ /* 0x001fc8000fffe816 */
[----:B------:R-:W-:-:S13]  /*1280*/  ISETP.GT.U32.AND P0, PT, R6, -0x8, PT ;  /* 0xfffffff80600780c */ /* 0x000fda0003f04070 */
[----:B------:R-:W-:Y:S05]  /*1290*/  @P0 BRA `(.L_x_92) ;  /* 0x0000000000a40947 */ /* 0x000fea0003800000 */
[----:B------:R-:W0:Y:S01]  /*12a0*/  LDC.64 R16, c[0x0][0x380] ;  /* 0x0000e000ff107b82 */ /* 0x000e220000000a00 */
[----:B------:R-:W-:-:S05]  /*12b0*/  UMOV UR4, URZ ;  /* 0x000000ff00047c82 */ /* 0x000fca0008000000 */
.L_x_93:
[----:B0-----:R-:W-:-:S05]  /*12c0*/  IMAD.WIDE R22, R5, 0x8, R16 ;  /* 0x0000000805167825 */ /* 0x001fca00078e0210 */
[----:B-1----:R-:W2:Y:S04]  /*12d0*/  LDG.E.64.CONSTANT R20, desc[UR10][R22.64] ;  /* 0x0000000a16147981 */ /* 0x002ea8000c1e9b00 */
[----:B------:R-:W3:Y:S04]  /*12e0*/  LDG.E.64.CONSTANT R26, desc[UR10][R22.64+0x8] ;  /* 0x0000080a161a7981 */ /* 0x000ee8000c1e9b00 */
[----:B------:R-:W4:Y:S04]  /*12f0*/  LDG.E.64.CONSTANT R28, desc[UR10][R22.64+0x10] ;  /* 0x0000100a161c7981 */ /* 0x000f28000c1e9b00 */
[----:B------:R-:W5:Y:S01]  /*1300*/  LDG.E.64.CONSTANT R30, desc[UR10][R22.64+0x18] ;  /* 0x0000180a161e7981 */ /* 0x000f62000c1e9b00 */
[----:B------:R-:W-:-:S08]  /*1310*/  DMUL R24, R14, R24 ;  /* 0x000000180e187228 */ /* 0x000fd00000000000 */
[----:B--2---:R-:W-:Y:S01]  /*1320*/  DFMA R24, R20, R2, R24 ;  /* 0x000000021418722b */ /* 0x004fe20000000018 */
[----:B------:R-:W-:-:S06]  /*1330*/  IMAD.WIDE R20, R5, 0x8, R18 ;  /* 0x0000000805147825 */ /* 0x000fcc00078e0212 */
[----:B------:R0:W-:Y:S01]  /*1340*/  STG.E.64 desc[UR10][R20.64], R24 ;  /* 0x0000001814007986 */ /* 0x0001e2000c101b0a */
[----:B------:R-:W-:-:S08]  /*1350*/  DMUL R32, R14, R24 ;  /* 0x000000180e207228 */ /* 0x000fd00000000000 */
[----:B---3--:R-:W-:Y:S02]  /*1360*/  DFMA R34, R26, R2, R32 ;  /* 0x000000021a22722b */ /* 0x008fe40000000020 */
[----:B------:R-:W2:Y:S04]  /*1370*/  LDG.E.64.CONSTANT R32, desc[UR10][R22.64+0x38] ;  /* 0x0000380a16207981 */ /* 0x000ea8000c1e9b00 */
[----:B0-----:R-:W3:Y:S02]  /*1380*/  LDG.E.64.CONSTANT R24, desc[UR10][R22.64+0x30] ;  /* 0x0000300a16187981 */ /* 0x001ee4000c1e9b00 */
[----:B------:R-:W-:Y:S02]  /*1390*/  DMUL R26, R14, R34 ;  /* 0x000000220e1a7228 */ /* 0x000fe40000000000 */
[----:B------:R0:W-:Y:S06]  /*13a0*/  STG.E.64 desc[UR10][R20.64+0x8], R34 ;  /* 0x0000082214007986 */ /* 0x0001ec000c101b0a */
[----:B----4-:R-:W-:Y:S01]  /*13b0*/  DFMA R36, R28, R2, R26 ;  /* 0x000000021c24722b */ /* 0x010fe2000000001a */
[----:B------:R-:W4:Y:S01]  /*13c0*/  LDG.E.64.CONSTANT R28, desc[UR10][R22.64+0x20] ;  /* 0x0000200a161c7981 */ /* 0x000f22000c1e9b00 */
[----:B------:R-:W-:Y:S01]  /*13d0*/  UIADD3 UR4, UPT, UPT, UR4, 0x8, URZ ;  /* 0x0000000804047890 */ /* 0x000fe2000fffe0ff */
[----:B------:R-:W-:-:S04]  /*13e0*/  LOP3.LUT R6, R0, 0xfffffff8, RZ, 0xc0, !PT ;  /* 0xfffffff800067812 */ /* 0x000fc800078ec0ff */
[----:B------:R1:W-:Y:S01]  /*13f0*/  STG.E.64 desc[UR10][R20.64+0x10], R36 ;  /* 0x0000102414007986 */ /* 0x0003e2000c101b0a */
[----:B------:R-:W-:-:S08]  /*1400*/  DMUL R26, R14, R36 ;  /* 0x000000240e1a7228 */ /* 0x000fd00000000000 */
[----:B-----5:R-:W-:Y:S02]  /*1410*/  DFMA R30, R30, R2, R26 ;  /* 0x000000021e1e722b */ /* 0x020fe4000000001a */
[----:B------:R-:W5:Y:S06]  /*1420*/  LDG.E.64.CONSTANT R26, desc[UR10][R22.64+0x28] ;  /* 0x0000280a161a7981 */ /* 0x000f6c000c1e9b00 */
[----:B0-----:R-:W-:Y:S01]  /*1430*/  DMUL R34, R14, R30 ;  /* 0x0000001e0e227228 */ /* 0x001fe20000000000 */
[----:B------:R1:W-:Y:S01]  /*1440*/  STG.E.64 desc[UR10][R20.64+0x18], R30 ;  /* 0x0000181e14007986 */ /* 0x0003e2000c101b0a */
[----:B------:R-:W-:-:S02]  /*1450*/  ISETP.NE.AND P0, PT, R6, UR4, PT ;  /* 0x0000000406007c0c */ /* 0x000fc4000bf05270 */
[----:B------:R-:W-:-:S04]  /*1460*/  IADD3 R5, PT, PT, R5, 0x8, RZ ;  /* 0x0000000805057810 */ /* 0x000fc80007ffe0ff */
[----:B----4-:R-:W-:-:S08]  /*1470*/  DFMA R28, R28, R2, R34 ;  /* 0x000000021c1c722b */ /* 0x010fd00000000022 */
[----:B------:R-:W-:-:S08]  /*1480*/  DMUL R34, R14, R28 ;  /* 0x0000001c0e227228 */ /* 0x000fd00000000000 */
[----:B-----5:R-:W-:-:S08]  /*1490*/  DFMA R26, R26, R2, R34 ;  /* 0x000000021a1a722b */ /* 0x020fd00000000022 */
[----:B------:R-:W-:-:S08]  /*14a0*/  DMUL R34, R14, R26 ;  /* 0x0000001a0e227228 */ /* 0x000fd00000000000 */
[----:B---3--:R-:W-:-:S08]  /*14b0*/  DFMA R34, R24, R2, R34 ;  /* 0x000000021822722b */ /* 0x008fd00000000022 */
[----:B------:R-:W-:Y:S01]  /*14c0*/  DMUL R24, R14, R34 ;  /* 0x000000220e187228 */ /* 0x000fe20000000000 */
[----:B------:R1:W-:Y:S07]  /*14d0*/  STG.E.64 desc[UR10][R20.64+0x20], R28 ;  /* 0x0000201c14007986 */ /* 0x0003ee000c101b0a */
[----:B--2---:R-:W-:Y:S01]  /*14e0*/  DFMA R24, R32, R2, R24 ;  /* 0x000000022018722b */ /* 0x004fe20000000018 */
[----:B------:R1:W-:Y:S04]  /*14f0*/  STG.E.64 desc[UR10][R20.64+0x28], R26 ;  /* 0x0000281a14007986 */ /* 0x0003e8000c101b0a */
[----:B------:R1:W-:Y:S04]  /*1500*/  STG.E.64 desc[UR10][R20.64+0x30], R34 ;  /* 0x0000302214007986 */ /* 0x0003e8000c101b0a */
[----:B------:R1:W-:Y:S01]  /*1510*/  STG.E.64 desc[UR10][R20.64+0x38], R24 ;  /* 0x0000381814007986 */ /* 0x0003e2000c101b0a */
[----:B------:R-:W-:Y:S05]  /*1520*/  @P0 BRA `(.L_x_93) ;  /* 0xfffffffc00640947 */ /* 0x000fea000383ffff */
.L_x_92:
[----:B------:R-:W-:Y:S05]  /*1530*/  @!P1 BRA `(.L_x_91) ;  /* 0x0000000000c49947 */ /* 0x000fea0003800000 */
[----:B------:R-:W-:Y:S02]  /*1540*/  ISETP.GE.U32.AND P0, PT, R4, 0x4, PT ;  /* 0x000000040400780c */ /* 0x000fe40003f06070 */
[----:B------:R-:W-:-:S04]  /*1550*/  LOP3.LUT R6, R0, 0x3, RZ, 0xc0, !PT ;  /* 0x0000000300067812 */ /* 0x000fc800078ec0ff */
[----:B------:R-:W-:-:S07]  /*1560*/  ISETP.NE.AND P1, PT, R6, RZ, PT ;  /* 0x000000ff0600720c */ /* 0x000fce0003f25270 */
[----:B------:R-:W-:Y:S06]  /*1570*/  @!P0 BRA `(.L_x_94) ;  /* 0x0000000000508947 */ /* 0x000fec0003800000 */
[----:B-1----:R-:W0:Y:S02]  /*1580*/  LDC.64 R26, c[0x0][0x380] ;  /* 0x0000e000ff1a7b82 */ /* 0x002e240000000a00 */
[----:B0-----:R-:W-:-:S05]  /*1590*/  IMAD.WIDE R26, R5, 0x8, R26 ;  /* 0x00000008051a7825 */ /* 0x001fca00078e021a */
[----:B------:R-:W2:Y:S04]  /*15a0*/  LDG.E.64.CONSTANT R28, desc[UR10][R26.64] ;  /* 0x0000000a1a1c7981 */ /* 0x000ea8000c1e9b00 */
[----:B------:R-:W3:Y:S04]  /*15b0*/  LDG.E.64.CONSTANT R22, desc[UR10][R26.64+0x8] ;  /* 0x0000080a1a167981 */ /* 0x000ee8000c1e9b00 */
[----:B------:R-:W4:Y:S04]  /*15c0*/  LDG.E.64.CONSTANT R16, desc[UR10][R26.64+0x10] ;  /* 0x0000100a1a107981 */ /* 0x000f28000c1e9b00 */
[----:B------:R-:W5:Y:S01]  /*15d0*/  LDG.E.64.CONSTANT R20, desc[UR10][R26.64+0x18] ;  /* 0x0000180a1a147981 */ /* 0x000f62000c1e9b00 */
[----:B------:R-:W-:-:S08]  /*15e0*/  DMUL R24, R14, R24 ;  /* 0x000000180e187228 */ /* 0x000fd00000000000 */
[----:B--2---:R-:W-:-:S08]  /*15f0*/  DFMA R28, R28, R2, R24 ;  /* 0x000000021c1c722b */ /* 0x004fd00000000018 */
[----:B------:R-:W-:-:S08]  /*1600*/  DMUL R24, R14, R28 ;  /* 0x0000001c0e187228 */ /* 0x000fd00000000000 */
[----:B---3--:R-:W-:Y:S01]  /*1610*/  DFMA R22, R22, R2, R24 ;  /* 0x000000021616722b */ /* 0x008fe20000000018 */
[----:B------:R-:W-:-:S04]  /*1620*/  IMAD.WIDE R24, R5, 0x8, R18 ;  /* 0x0000000805187825 */ /* 0x000fc800078e0212 */
[----:B------:R-:W-:Y:S01]  /*1630*/  VIADD R5, R5, 0x4 ;  /* 0x0000000405057836 */ /* 0x000fe20000000000 */
[----:B------:R0:W-:Y:S02]  /*1640*/  STG.E.64 desc[UR10][R24.64], R28 ;  /* 0x0000001c18007986 */ /* 0x0001e4000c101b0a */
[----:B------:R-:W-:Y:S02]  /*1650*/  DMUL R30, R14, R22 ;  /* 0x000000160e1e7228 */ /* 0x000fe40000000000 */
[----:B------:R0:W-:Y:S06]  /*1660*/  STG.E.64 desc[UR10][R24.64+0x8], R22 ;  /* 0x0000081618007986 */ /* 0x0001ec000c101b0a */
[----:B----4-:R-:W-:-:S07]  /*1670*/  DFMA R16, R16, R2, R30 ;  /* 0x000000021010722b */ /* 0x010fce000000001e */
[----:B------:R0:W-:Y:S01]  /*1680*/  STG.E.64 desc[UR10][R24.64+0x10], R16 ;  /* 0x0000101018007986 */ /* 0x0001e2000c101b0a */
[----:B------:R-:W-:-:S08]  /*1690*/  DMUL R30, R14, R16 ;  /* 0x000000100e1e7228 */ /* 0x000fd00000000000 */
[----:B-----5:R-:W-:-:S07]  /*16a0*/  DFMA R20, R20, R2, R30 ;  /* 0x000000021414722b */ /* 0x020fce000000001e */
[----:B------:R0:W-:Y:S04]  /*16b0*/  STG.E.64 desc[UR10][R24.64+0x18], R20 ;  /* 0x0000181418007986 */ /* 0x0001e8000c101b0a */
.L_x_94:
[----:B------:R-:W-:Y:S05]  /*16c0*/  @!P1 BRA `(.L_x_91) ;  /* 0x0000000000609947 */ /* 0x000fea0003800000 */
[----:B------:R-:W-:-:S13]  /*16d0*/  ISETP.NE.AND P0, PT, R6, 0x1, PT ;  /* 0x000000010600780c */ /* 0x000fda0003f05270 */
[----:B01----:R-:W0:Y:S01]  /*16e0*/  @P0 LDC.64 R20, c[0x0][0x380] ;  /* 0x0000e000ff140b82 */ /* 0x003e220000000a00 */
[----:B------:R-:W-:-:S05]  /*16f0*/  @P0 IMAD.WIDE R16, R5, 0x8, R18 ;  /* 0x0000000805100825 */ /* 0x000fca00078e0212 */
[----:B------:R-:W2:Y:S01]  /*1700*/  @P0 LDG.E.64 R22, desc[UR10][R16.64+-0x8] ;  /* 0xfffff80a10160981 */ /* 0x000ea2000c1e1b00 */
[----:B0-----:R-:W-:-:S05]  /*1710*/  @P0 IMAD.WIDE R26, R5, 0x8, R20 ;  /* 0x00000008051a0825 */ /* 0x001fca00078e0214 */
[----:B------:R-:W3:Y:S04]  /*1720*/  @P0 LDG.E.64.CONSTANT R24, desc[UR10][R26.64] ;  /* 0x0000000a1a180981 */ /* 0x000ee8000c1e9b00 */
[----:B------:R-:W4:Y:S01]  /*1730*/  @P0 LDG.E.64.CONSTANT R20, desc[UR10][R26.64+0x8] ;  /* 0x0000080a1a140981 */ /* 0x000f22000c1e9b00 */
[----:B------:R-:W-:Y:S01]  /*1740*/  LOP3.LUT R0, R0, 0x1, RZ, 0xc0, !PT ;  /* 0x0000000100007812 */ /* 0x000fe200078ec0ff */
[----:B------:R-:W-:-:S03]  /*1750*/  @P0 VIADD R5, R5, 0x2 ;  /* 0x0000000205050836 */ /* 0x000fc60000000000 */
[----:B------:R-:W-:-:S13]  /*1760*/  ISETP.NE.U32.AND P1, PT, R0, 0x1, PT ;  /* 0x000000010000780c */ /* 0x000fda0003f25070 */
[----:B------:R-:W0:Y:S01]  /*1770*/  @!P1 LDC.64 R28, c[0x0][0x380] ;  /* 0x0000e000ff1c9b82 */ /* 0x000e220000000a00 */
[----:B------:R-:W-:-:S04]  /*1780*/  @!P1 IMAD.WIDE R18, R5, 0x8, R18 ;  /* 0x0000000805129825 */ /* 0x000fc800078e0212 */
[----:B0-----:R-:W-:-:S06]  /*1790*/  @!P1 IMAD.WIDE R4, R5, 0x8, R28 ;  /* 0x0000000805049825 */ /* 0x001fcc00078e021c */
[----:B------:R-:W5:Y:S01]  /*17a0*/  @!P1 LDG.E.64.CONSTANT R4, desc[UR10][R4.64] ;  /* 0x0000000a04049981 */ /* 0x000f62000c1e9b00 */
[----:B--2---:R-:W-:-:S08]  /*17b0*/  @P0 DMUL R22, R14, R22 ;  /* 0x000000160e160228 */ /* 0x004fd00000000000 */
[----:B---3--:R-:W-:-:S07]  /*17c0*/  @P0 DFMA R22, R24, R2, R22 ;  /* 0x000000021816022b */ /* 0x008fce0000000016 */
[----:B------:R2:W-:Y:S01]  /*17d0*/  @P0 STG.E.64 desc[UR10][R16.64], R22 ;  /* 0x0000001610000986 */ /* 0x0005e2000c101b0a */
[----:B------:R-:W-:-:S08]  /*17e0*/  @P0 DMUL R24, R14, R22 ;  /* 0x000000160e180228 */ /* 0x000fd00000000000 */
[----:B----4-:R-:W-:-:S07]  /*17f0*/  @P0 DFMA R20, R20, R2, R24 ;  /* 0x000000021414022b */ /* 0x010fce0000000018 */
[----:B------:R2:W-:Y:S04]  /*1800*/  @P0 STG.E.64 desc[UR10][R16.64+0x8], R20 ;  /* 0x0000081410000986 */ /* 0x0005e8000c101b0a */
[----:B------:R-:W3:Y:S02]  /*1810*/  @!P1 LDG.E.64 R24, desc[UR10][R18.64+-0x8] ;  /* 0xfffff80a12189981 */ /* 0x000ee4000c1e1b00 */
[----:B---3--:R-:W-:-:S08]  /*1820*/  @!P1 DMUL R24, R14, R24 ;  /* 0x000000180e189228 */ /* 0x008fd00000000000 */
[----:B-----5:R-:W-:-:S07]  /*1830*/  @!P1 DFMA R24, R4, R2, R24 ;  /* 0x000000020418922b */ /* 0x020fce0000000018 */
[----:B------:R2:W-:Y:S04]  /*1840*/  @!P1 STG.E.64 desc[UR10][R18.64], R24 ;  /* 0x0000001812009986 */ /* 0x0005e8000c101b0a */
.L_x_91:
[----:B------:R-:W-:-:S09]  /*1850*/  UISETP.NE.AND UP0, UPT, UR5, URZ, UPT ;  /* 0x000000ff0500728c */ /* 0x000fd2000bf05270 */
[----:B------:R-:W-:Y:S05]  /*1860*/  BRA.U !UP0, `(.L_x_95) ;  /* 0xffffffe908ac7547 */ /* 0x000fea000b83ffff */
[----:B-1----:R-:W-:Y:S05]  /*1870*/  EXIT ;  /* 0x000000000000794d */ /* 0x002fea0003800000 */
.L_x_76:
[----:B------:R-:W-:Y:S01]  /*1880*/  IMAD.MOV.U32 R20, RZ, RZ, R12 ;  /* 0x000000ffff147224 */ /* 0x000fe200078e000c */
[----:B------:R-:W-:Y:S01]  /*1890*/  CS2R R18, SRZ ;  /* 0x0000000000127805 */ /* 0x000fe2000001ff00 */
[----:B------:R-:W-:Y:S01]  /*18a0*/  IMAD.MOV.U32 R21, RZ, RZ, R13 ;  /* 0x000000ffff157224 */ /* 0x000fe200078e000d */
[----:B------:R-:W-:-:S07]  /*18b0*/  MOV R30, 0x18d0 ;  /* 0x000018d0001e7802 */ /* 0x000fce0000000f00 */
[----:B------:R-:W-:Y:S05]  /*18c0*/  CALL.REL.NOINC `($__internal_3_$__cuda_sm20_div_rn_f64_full) ;  /* 0x00000010006c7944 */ /* 0x000fea0003c00000 */
[----:B------:R-:W-:Y:S02]  /*18d0*/  IMAD.MOV.U32 R4, RZ, RZ, R16 ;  /* 0x000000ffff047224 */ /* 0x000fe400078e0010 */
[----:B------:R-:W-:-:S07]  /*18e0*/  IMAD.MOV.U32 R5, RZ, RZ, R17 ;  /* 0x000000ffff057224 */ /* 0x000fce00078e0011 */
.L_x_107:
[----:B0-----:R-:W0:Y:S01]  /*18f0*/  LDC R0, c[0x0][0x394] ;  /* 0x0000e500ff007b82 */ /* 0x001e220000000800 */
[----:B------:R-:W-:Y:S01]  /*1900*/  IMAD.MOV.U32 R12, RZ, RZ, RZ ;  /* 0x000000ffff0c7224 */ /* 0x000fe200078e00ff */
[----:B-1----:R-:W1:Y:S06]  /*1910*/  LDCU UR4, c[0x0][0x394] ;  /* 0x00007280ff0477ac */ /* 0x002e6c0008000800 */
[----:B--23--:R-:W2:Y:S02]  /*1920*/  LDC.64 R6, c[0x0][0x380] ;  /* 0x0000e000ff067b82 */ /* 0x00cea40000000a00 */
.L_x_97:
[----:B--2---:R-:W-:-:S06]  /*1930*/  IMAD.WIDE.U32 R8, R12, 0x8, R6 ;  /* 0x000000080c087825 */ /* 0x004fcc00078e0006 */
[----:B------:R-:W2:Y:S02]  /*1940*/  LDG.E.64.CONSTANT R8, desc[UR10][R8.64] ;  /* 0x0000000a08087981 */ /* 0x000ea4000c1e9b00 */
[----:B--2---:R-:W-:-:S14]  /*1950*/  DSETP.NAN.AND P0, PT, R8, R8, PT ;  /* 0x000000080800722a */ /* 0x004fdc0003f08000 */
[----:B------:R-:W-:Y:S05]  /*1960*/  @!P0 BRA `(.L_x_96) ;  /* 0x0000000000108947 */ /* 0x000fea0003800000 */
[----:B------:R-:W-:-:S05]  /*1970*/  VIADD R12, R12, 0x1 ;  /* 0x000000010c0c7836 */ /* 0x000fca0000000000 */
[----:B-1----:R-:W-:-:S13]  /*1980*/  ISETP.NE.AND P0, PT, R12, UR4, PT ;  /* 0x000000040c007c0c */ /* 0x002fda000bf05270 */
[----:B------:R-:W-:Y:S05]  /*1990*/  @P0 BRA `(.L_x_97) ;  /* 0xfffffffc00e40947 */ /* 0x000fea000383ffff */
[----:B0-----:R-:W-:-:S07]  /*19a0*/  MOV R12, R0 ;  /* 0x00000000000c7202 */ /* 0x001fce0000000f00 */
.L_x_96:
[----:B------:R-:W2:Y:S02]  /*19b0*/  LDC.64 R10, c[0x0][0x390] ;  /* 0x0000e400ff0a7b82 */ /* 0x000ea40000000a00 */
[----:B--2---:R-:W-:-:S05]  /*19c0*/  IMAD.IADD R13, R12, 0x1, R10 ;  /* 0x000000010c0d7824 */ /* 0x004fca00078e020a */
[----:B------:R-:W-:-:S04]  /*19d0*/  ISETP.GT.AND P0, PT, R13, R11, PT ;  /* 0x0000000b0d00720c */ /* 0x000fc80003f04270 */
[----:B------:R-:W-:-:S13]  /*19e0*/  ISETP.LT.AND P0, PT, R12, R11, !P0 ;  /* 0x0000000b0c00720c */ /* 0x000fda0004701270 */
[----:B------:R-:W-:Y:S05]  /*19f0*/  @!P0 BRA `(.L_x_79) ;  /* 0x0000000800d88947 */ /* 0x000fea0003800000 */
        /* <DEDUP_REMOVED lines=9> */
[----:B------:R-:W0:Y:S01]  /*1a90*/  LDC.64 R18, c[0x0][0x388] ;  /* 0x0000e200ff127b82 */ /* 0x000e220000000a00 */
[----:B------:R-:W-:Y:S01]  /*1aa0*/  LOP3.LUT R0, R17, 0xfffffff0, RZ, 0xc0, !PT ;  /* 0xfffffff011007812 */ /* 0x000fe200078ec0ff */
[----:B------:R-:W-:-:S07]  /*1ab0*/  IMAD.MOV.U32 R23, RZ, RZ, RZ ;  /* 0x000000ffff177224 */ /* 0x000fce00078e00ff */
.L_x_100:
[----:B0-2---:R-:W-:-:S04]  /*1ac0*/  IMAD.WIDE.U32 R8, R23, 0x8, R18 ;  /* 0x0000000817087825 */ /* 0x005fc800078e0012 */
[----:B------:R-:W-:Y:S02]  /*1ad0*/  IMAD.MOV.U32 R20, RZ, RZ, 0x0 ;  /* 0x00000000ff147424 */ /* 0x000fe400078e00ff */
[----:B------:R-:W-:Y:S02]  /*1ae0*/  IMAD.MOV.U32 R21, RZ, RZ, 0x7ff80000 ;  /* 0x7ff80000ff157424 */ /* 0x000fe400078e00ff */
[----:B------:R-:W-:-:S03]  /*1af0*/  VIADD R23, R23, 0x10 ;  /* 0x0000001017177836 */ /* 0x000fc60000000000 */
[----:B------:R2:W-:Y:S02]  /*1b00*/  STG.E.64 desc[UR10][R8.64], R20 ;  /* 0x0000001408007986 */ /* 0x0005e4000c101b0a */
[----:B------:R-:W-:Y:S02]  /*1b10*/  ISETP.NE.AND P0, PT, R23, R0, PT ;  /* 0x000000001700720c */ /* 0x000fe40003f05270 */
        /* <DEDUP_REMOVED lines=16> */
.L_x_99:
[----:B------:R-:W-:Y:S05]  /*1c20*/  @!P1 BRA `(.L_x_98) ;  /* 0x0000000000a89947 */ /* 0x000fea0003800000 */
[----:B------:R-:W-:Y:S02]  /*1c30*/  ISETP.GE.U32.AND P0, PT, R16, 0x8, PT ;  /* 0x000000081000780c */ /* 0x000fe40003f06070 */
[----:B--2---:R-:W-:-:S04]  /*1c40*/  LOP3.LUT R20, R17, 0x7, RZ, 0xc0, !PT ;  /* 0x0000000711147812 */ /* 0x004fc800078ec0ff */
[----:B------:R-:W-:-:S07]  /*1c50*/  ISETP.NE.AND P1, PT, R20, RZ, PT ;  /* 0x000000ff1400720c */ /* 0x000fce0003f25270 */
[----:B------:R-:W-:Y:S06]  /*1c60*/  @!P0 BRA `(.L_x_101) ;  /* 0x0000000000348947 */ /* 0x000fec0003800000 */
[----:B------:R-:W0:Y:S01]  /*1c70*/  LDC.64 R8, c[0x0][0x388] ;  /* 0x0000e200ff087b82 */ /* 0x000e220000000a00 */
[----:B------:R-:W-:Y:S02]  /*1c80*/  HFMA2 R18, -RZ, RZ, 0, 0 ;  /* 0x00000000ff127431 */ /* 0x000fe400000001ff */
[----:B------:R-:W-:Y:S02]  /*1c90*/  IMAD.MOV.U32 R19, RZ, RZ, 0x7ff80000 ;  /* 0x7ff80000ff137424 */ /* 0x000fe400078e00ff */
[----:B0-----:R-:W-:-:S04]  /*1ca0*/  IMAD.WIDE.U32 R8, R0, 0x8, R8 ;  /* 0x0000000800087825 */ /* 0x001fc800078e0008 */
[----:B------:R-:W-:Y:S01]  /*1cb0*/  VIADD R0, R0, 0x8 ;  /* 0x0000000800007836 */ /* 0x000fe20000000000 */
        /* <DEDUP_REMOVED lines=8> */
.L_x_101:
        /* <DEDUP_REMOVED lines=14> */
.L_x_102:
[----:B------:R-:W-:Y:S05]  /*1e20*/  @!P1 BRA `(.L_x_98) ;  /* 0x0000000000289947 */ /* 0x000fea0003800000 */
[----:B0-2---:R-:W0:Y:S01]  /*1e30*/  LDC.64 R8, c[0x0][0x388] ;  /* 0x0000e200ff087b82 */ /* 0x005e220000000a00 */
        /* <DEDUP_REMOVED lines=9> */
.L_x_98:
[----:B0-234-:R-:W0:Y:S01]  /*1ed0*/  LDC.64 R8, c[0x0][0x388] ;  /* 0x0000e200ff087b82 */ /* 0x01de220000000a00 */
[----:B------:R-:W-:Y:S01]  /*1ee0*/  ISETP.GE.AND P0, PT, R13, R11, PT ;  /* 0x0000000b0d00720c */ /* 0x000fe20003f06270 */
[----:B0-----:R-:W-:-:S05]  /*1ef0*/  IMAD.WIDE R16, R17, 0x8, R8 ;  /* 0x0000000811107825 */ /* 0x001fca00078e0208 */
[----:B------:R0:W-:Y:S07]  /*1f00*/  STG.E.64 desc[UR10][R16.64], R4 ;  /* 0x0000000410007986 */ /* 0x0001ee000c101b0a */
[----:B------:R-:W-:Y:S05]  /*1f10*/  @P0 BRA `(.L_x_103) ;  /* 0x0000000400840947 */ /* 0x000fea0003800000 */
[----:B------:R-:W-:Y:S01]  /*1f20*/  IADD3 R10, PT, PT, R12, R10, -R11 ;  /* 0x0000000a0c0a7210 */ /* 0x000fe20007ffe80b */
[----:B------:R-:W-:Y:S01]  /*1f30*/  IMAD.IADD R0, R11, 0x1, -R13 ;  /* 0x000000010b007824 */ /* 0x000fe200078e0a0d */
[----:B------:R-:W-:Y:S01]  /*1f40*/  MOV R18, R4 ;  /* 0x0000000400127202 */ /* 0x000fe20000000f00 */
[----:B------:R-:W-:Y:S01]  /*1f50*/  IMAD.MOV.U32 R19, RZ, RZ, R5 ;  /* 0x000000ffff137224 */ /* 0x000fe200078e0005 */
[----:B------:R-:W-:Y:S02]  /*1f60*/  ISETP.GT.U32.AND P0, PT, R10, -0x8, PT ;  /* 0xfffffff80a00780c */ /* 0x000fe40003f04070 */
[----:B------:R-:W-:-:S04]  /*1f70*/  LOP3.LUT R28, R0, 0x7, RZ, 0xc0, !PT ;  /* 0x00000007001c7812 */ /* 0x000fc800078ec0ff */
[----:B------:R-:W-:-:S07]  /*1f80*/  ISETP.NE.AND P1, PT, R28, RZ, PT ;  /* 0x000000ff1c00720c */ /* 0x000fce0003f25270 */
[----:B------:R-:W-:Y:S06]  /*1f90*/  @P0 BRA `(.L_x_104) ;  /* 0x0000000000a80947 */ /* 0x000fec0003800000 */
[----:B------:R-:W-:Y:S01]  /*1fa0*/  LOP3.LUT R12, R0, 0xfffffff8, RZ, 0xc0, !PT ;  /* 0xfffffff8000c7812 */ /* 0x000fe200078ec0ff */
[----:B------:R-:W-:Y:S01]  /*1fb0*/  IMAD.MOV.U32 R18, RZ, RZ, R4 ;  /* 0x000000ffff127224 */ /* 0x000fe200078e0004 */
[----:B-1----:R-:W-:Y:S01]  /*1fc0*/  UMOV UR4, URZ ;  /* 0x000000ff00047c82 */ /* 0x002fe20008000000 */
[----:B------:R-:W-:-:S07]  /*1fd0*/  IMAD.MOV.U32 R19, RZ, RZ, R5 ;  /* 0x000000ffff137224 */ /* 0x000fce00078e0005 */
.L_x_105:
[----:B0-----:R-:W-:-:S05]  /*1fe0*/  IMAD.WIDE R16, R13, 0x8, R6 ;  /* 0x000000080d107825 */ /* 0x001fca00078e0206 */
[----:B------:R-:W2:Y:S04]  /*1ff0*/  LDG.E.64.CONSTANT R10, desc[UR10][R16.64] ;  /* 0x0000000a100a7981 */ /* 0x000ea8000c1e9b00 */
        /* <DEDUP_REMOVED lines=11> */
[----:B------:R-:W-:Y:S01]  /*20b0*/  DMUL R24, R14, R32 ;  /* 0x000000200e187228 */ /* 0x000fe20000000000 */
[----:B------:R-:W-:Y:S01]  /*20c0*/  UIADD3 UR4, UPT, UPT, UR4, 0x8, URZ ;  /* 0x0000000804047890 */ /* 0x000fe2000fffe0ff */
[----:B------:R0:W-:Y:S06]  /*20d0*/  STG.E.64 desc[UR10][R10.64+0x8], R32 ;  /* 0x000008200a007986 */ /* 0x0001ec000c101b0a */
[----:B----4-:R-:W-:Y:S01]  /*20e0*/  DFMA R34, R22, R2, R24 ;  /* 0x000000021622722b */ /* 0x010fe20000000018 */
[----:B------:R-:W4:Y:S06]  /*20f0*/  LDG.E.64.CONSTANT R22, desc[UR10][R16.64+0x28] ;  /* 0x0000280a10167981 */ /* 0x000f2c000c1e9b00 */
[----:B------:R0:W-:Y:S01]  /*2100*/  STG.E.64 desc[UR10][R10.64+0x10], R34 ;  /* 0x000010220a007986 */ /* 0x0001e2000c101b0a */
[----:B------:R-:W-:-:S08]  /*2110*/  DMUL R24, R14, R34 ;  /* 0x000000220e187228 */ /* 0x000fd00000000000 */
[----:B-----5:R-:W-:Y:S02]  /*2120*/  DFMA R20, R20, R2, R24 ;  /* 0x000000021414722b */ /* 0x020fe40000000018 */
[----:B------:R-:W5:Y:S06]  /*2130*/  LDG.E.64.CONSTANT R24, desc[UR10][R16.64+0x30] ;  /* 0x0000300a10187981 */ /* 0x000f6c000c1e9b00 */
[----:B------:R-:W-:Y:S01]  /*2140*/  DMUL R30, R14, R20 ;  /* 0x000000140e1e7228 */ /* 0x000fe20000000000 */
[----:B------:R0:W-:Y:S01]  /*2150*/  STG.E.64 desc[UR10][R10.64+0x18], R20 ;  /* 0x000018140a007986 */ /* 0x0001e2000c101b0a */
[----:B------:R-:W-:Y:S01]  /*2160*/  ISETP.NE.AND P0, PT, R12, UR4, PT ;  /* 0x000000040c007c0c */ /* 0x000fe2000bf05270 */
[----:B------:R-:W-:-:S05]  /*2170*/  VIADD R13, R13, 0x8 ;  /* 0x000000080d0d7836 */ /* 0x000fca0000000000 */
[----:B--2---:R-:W-:-:S08]  /*2180*/  DFMA R30, R18, R2, R30 ;  /* 0x00000002121e722b */ /* 0x004fd0000000001e */
[----:B------:R-:W-:-:S08]  /*2190*/  DMUL R18, R14, R30 ;  /* 0x0000001e0e127228 */ /* 0x000fd00000000000 */
[----:B----4-:R-:W-:-:S08]  /*21a0*/  DFMA R22, R22, R2, R18 ;  /* 0x000000021616722b */ /* 0x010fd00000000012 */
[----:B------:R-:W-:-:S08]  /*21b0*/  DMUL R18, R14, R22 ;  /* 0x000000160e127228 */ /* 0x000fd00000000000 */
[----:B-----5:R-:W-:-:S08]  /*21c0*/  DFMA R24, R24, R2, R18 ;  /* 0x000000021818722b */ /* 0x020fd00000000012 */
[----:B------:R-:W-:Y:S01]  /*21d0*/  DMUL R18, R14, R24 ;  /* 0x000000180e127228 */ /* 0x000fe20000000000 */
[----:B------:R0:W-:Y:S07]  /*21e0*/  STG.E.64 desc[UR10][R10.64+0x20], R30 ;  /* 0x0000201e0a007986 */ /* 0x0001ee000c101b0a */
[----:B---3--:R-:W-:Y:S01]  /*21f0*/  DFMA R18, R26, R2, R18 ;  /* 0x000000021a12722b */ /* 0x008fe20000000012 */
[----:B------:R0:W-:Y:S04]  /*2200*/  STG.E.64 desc[UR10][R10.64+0x28], R22 ;  /* 0x000028160a007986 */ /* 0x0001e8000c101b0a */
[----:B------:R0:W-:Y:S04]  /*2210*/  STG.E.64 desc[UR10][R10.64+0x30], R24 ;  /* 0x000030180a007986 */ /* 0x0001e8000c101b0a */
[----:B------:R0:W-:Y:S01]  /*2220*/  STG.E.64 desc[UR10][R10.64+0x38], R18 ;  /* 0x000038120a007986 */ /* 0x0001e2000c101b0a */
[----:B------:R-:W-:Y:S05]  /*2230*/  @P0 BRA `(.L_x_105) ;  /* 0xfffffffc00680947 */ /* 0x000fea000383ffff */
.L_x_104:
[----:B------:R-:W-:Y:S05]  /*2240*/  @!P1 BRA `(.L_x_103) ;  /* 0x0000000000b89947 */ /* 0x000fea0003800000 */
[----:B------:R-:W-:Y:S02]  /*2250*/  ISETP.GE.U32.AND P0, PT, R28, 0x4, PT ;  /* 0x000000041c00780c */ /* 0x000fe40003f06070 */
[----:B------:R-:W-:-:S04]  /*2260*/  LOP3.LUT R12, R0, 0x3, RZ, 0xc0, !PT ;  /* 0x00000003000c7812 */ /* 0x000fc800078ec0ff */
[----:B------:R-:W-:-:S07]  /*2270*/  ISETP.NE.AND P1, PT, R12, RZ, PT ;  /* 0x000000ff0c00720c */ /* 0x000fce0003f25270 */
[----:B------:R-:W-:Y:S06]  /*2280*/  @!P0 BRA `(.L_x_106) ;  /* 0x00000000004c8947 */ /* 0x000fec0003800000 */
        /* <DEDUP_REMOVED lines=8> */
[----:B---3--:R-:W-:-:S08]  /*2310*/  DFMA R22, R24, R2, R22 ;  /* 0x000000021816722b */ /* 0x008fd00000000016 */
[----:B------:R-:W-:-:S08]  /*2320*/  DMUL R24, R14, R22 ;  /* 0x000000160e187228 */ /* 0x000fd00000000000 */
[----:B----4-:R-:W-:Y:S01]  /*2330*/  DFMA R24, R16, R2, R24 ;  /* 0x000000021018722b */ /* 0x010fe20000000018 */
[----:B------:R-:W-:-:S04]  /*2340*/  IMAD.WIDE R16, R13, 0x8, R8 ;  /* 0x000000080d107825 */ /* 0x000fc800078e0208 */
[----:B------:R-:W-:Y:S01]  /*2350*/  VIADD R13, R13, 0x4 ;  /* 0x000000040d0d7836 */ /* 0x000fe20000000000 */
[----:B------:R2:W-:Y:S02]  /*2360*/  STG.E.64 desc[UR10][R16.64], R18 ;  /* 0x0000001210007986 */ /* 0x0005e4000c101b0a */
[----:B------:R-:W-:Y:S02]  /*2370*/  DMUL R26, R14, R24 ;  /* 0x000000180e1a7228 */ /* 0x000fe40000000000 */
[----:B------:R2:W-:Y:S04]  /*2380*/  STG.E.64 desc[UR10][R16.64+0x8], R22 ;  /* 0x0000081610007986 */ /* 0x0005e8000c101b0a */
[----:B------:R2:W-:Y:S02]  /*2390*/  STG.E.64 desc[UR10][R16.64+0x10], R24 ;  /* 0x0000101810007986 */ /* 0x0005e4000c101b0a */
[----:B-----5:R-:W-:-:S07]  /*23a0*/  DFMA R10, R10, R2, R26 ;  /* 0x000000020a0a722b */ /* 0x020fce000000001a */
[----:B------:R2:W-:Y:S04]  /*23b0*/  STG.E.64 desc[UR10][R16.64+0x18], R10 ;  /* 0x0000180a10007986 */ /* 0x0005e8000c101b0a */
.L_x_106:
[----:B------:R-:W-:Y:S05]  /*23c0*/  @!P1 BRA `(.L_x_103) ;  /* 0x0000000000589947 */ /* 0x000fea0003800000 */
[----:B------:R-:W-:-:S13]  /*23d0*/  ISETP.NE.AND P0, PT, R12, 0x1, PT ;  /* 0x000000010c00780c */ /* 0x000fda0003f05270 */
[----:B0-----:R-:W-:-:S05]  /*23e0*/  @P0 IMAD.WIDE R20, R13, 0x8, R8 ;  /* 0x000000080d140825 */ /* 0x001fca00078e0208 */
[----:B--2---:R-:W2:Y:S01]  /*23f0*/  @P0 LDG.E.64 R10, desc[UR10][R20.64+-0x8] ;  /* 0xfffff80a140a0981 */ /* 0x004ea2000c1e1b00 */
[----:B------:R-:W-:-:S05]  /*2400*/  @P0 IMAD.WIDE R18, R13, 0x8, R6 ;  /* 0x000000080d120825 */ /* 0x000fca00078e0206 */
[----:B------:R-:W3:Y:S04]  /*2410*/  @P0 LDG.E.64.CONSTANT R16, desc[UR10][R18.64] ;  /* 0x0000000a12100981 */ /* 0x000ee8000c1e9b00 */
[----:B------:R-:W4:Y:S01]  /*2420*/  @P0 LDG.E.64.CONSTANT R22, desc[UR10][R18.64+0x8] ;  /* 0x0000080a12160981 */ /* 0x000f22000c1e9b00 */
[----:B------:R-:W-:Y:S01]  /*2430*/  LOP3.LUT R0, R0, 0x1, RZ, 0xc0, !PT ;  /* 0x0000000100007812 */ /* 0x000fe200078ec0ff */
[----:B------:R-:W-:-:S03]  /*2440*/  @P0 VIADD R13, R13, 0x2 ;  /* 0x000000020d0d0836 */ /* 0x000fc60000000000 */
[----:B------:R-:W-:-:S13]  /*2450*/  ISETP.NE.U32.AND P1, PT, R0, 0x1, PT ;  /* 0x000000010000780c */ /* 0x000fda0003f25070 */
[----:B------:R-:W-:-:S04]  /*2460*/  @!P1 IMAD.WIDE R8, R13, 0x8, R8 ;  /* 0x000000080d089825 */ /* 0x000fc800078e0208 */
[----:B------:R-:W-:-:S06]  /*2470*/  @!P1 IMAD.WIDE R6, R13, 0x8, R6 ;  /* 0x000000080d069825 */ /* 0x000fcc00078e0206 */
[----:B------:R-:W5:Y:S01]  /*2480*/  @!P1 LDG.E.64.CONSTANT R6, desc[UR10][R6.64] ;  /* 0x0000000a06069981 */ /* 0x000f62000c1e9b00 */
[----:B--2---:R-:W-:-:S08]  /*2490*/  @P0 DMUL R10, R14, R10 ;  /* 0x0000000a0e0a0228 */ /* 0x004fd00000000000 */
[----:B---3--:R-:W-:-:S07]  /*24a0*/  @P0 DFMA R10, R16, R2, R10 ;  /* 0x00000002100a022b */ /* 0x008fce000000000a */
[----:B------:R3:W-:Y:S01]  /*24b0*/  @P0 STG.E.64 desc[UR10][R20.64], R10 ;  /* 0x0000000a14000986 */ /* 0x0007e2000c101b0a */
[----:B------:R-:W-:-:S08]  /*24c0*/  @P0 DMUL R16, R14, R10 ;  /* 0x0000000a0e100228 */ /* 0x000fd00000000000 */
[----:B----4-:R-:W-:-:S07]  /*24d0*/  @P0 DFMA R16, R22, R2, R16 ;  /* 0x000000021610022b */ /* 0x010fce0000000010 */
[----:B------:R3:W-:Y:S04]  /*24e0*/  @P0 STG.E.64 desc[UR10][R20.64+0x8], R16 ;  /* 0x0000081014000986 */ /* 0x0007e8000c101b0a */
[----:B------:R-:W2:Y:S02]  /*24f0*/  @!P1 LDG.E.64 R18, desc[UR10][R8.64+-0x8] ;  /* 0xfffff80a08129981 */ /* 0x000ea4000c1e1b00 */
[----:B--2---:R-:W-:-:S08]  /*2500*/  @!P1 DMUL R18, R14, R18 ;  /* 0x000000120e129228 */ /* 0x004fd00000000000 */
[----:B-----5:R-:W-:-:S07]  /*2510*/  @!P1 DFMA R18, R6, R2, R18 ;  /* 0x000000020612922b */ /* 0x020fce0000000012 */
[----:B------:R3:W-:Y:S04]  /*2520*/  @!P1 STG.E.64 desc[UR10][R8.64], R18 ;  /* 0x0000001208009986 */ /* 0x0007e8000c101b0a */
.L_x_103:
[----:B------:R-:W-:-:S09]  /*2530*/  UISETP.NE.AND UP0, UPT, UR5, URZ, UPT ;  /* 0x000000ff0500728c */ /* 0x000fd2000bf05270 */
[----:B------:R-:W-:Y:S05]  /*2540*/  BRA.U !UP0, `(.L_x_107) ;  /* 0xfffffff108e87547 */ /* 0x000fea000b83ffff */
[----:B-1----:R-:W-:Y:S05]  /*2550*/  EXIT ;  /* 0x000000000000794d */ /* 0x002fea0003800000 */
.L_x_79:
[C---:B------:R-:W-:Y:S01]  /*2560*/  ISETP.GE.U32.AND P1, PT, R11.reuse, 0x10, PT ;  /* 0x000000100b00780c */ /* 0x040fe20003f26070 */
[----:B------:R-:W-:Y:S01]  /*2570*/  IMAD.MOV.U32 R7, RZ, RZ, RZ ;  /* 0x000000ffff077224 */ /* 0x000fe200078e00ff */
[----:B------:R-:W-:-:S04]  /*2580*/  LOP3.LUT R8, R11, 0xf, RZ, 0xc0, !PT ;  /* 0x0000000f0b087812 */ /* 0x000fc800078ec0ff */
[----:B------:R-:W-:-:S07]  /*2590*/  ISETP.NE.AND P0, PT, R8, RZ, PT ;  /* 0x000000ff0800720c */ /* 0x000fce0003f05270 */
[----:B------:R-:W-:Y:S06]  /*25a0*/  @!P1 BRA `(.L_x_108) ;  /* 0x0000000000809947 */ /* 0x000fec0003800000 */
[----:B-1----:R-:W1:Y:S01]  /*25b0*/  LDCU.64 UR4, c[0x0][0x388] ;  /* 0x00007100ff0477ac */ /* 0x002e620008000a00 */
[----:B------:R-:W-:-:S05]  /*25c0*/  LOP3.LUT R7, R11, 0x7ffffff0, RZ, 0xc0, !PT ;  /* 0x7ffffff00b077812 */ /* 0x000fca00078ec0ff */
[----:B0-----:R-:W-:Y:S01]  /*25d0*/  IMAD.MOV R0, RZ, RZ, -R7 ;  /* 0x000000ffff007224 */ /* 0x001fe200078e0a07 */
[----:B-1----:R-:W-:-:S04]  /*25e0*/  UIADD3 UR4, UP0, UPT, UR4, 0x40, URZ ;  /* 0x0000004004047890 */ /* 0x002fc8000ff1e0ff */
[----:B------:R-:W-:Y:S02]  /*25f0*/  UIADD3.X UR5, UPT, UPT, URZ, UR5, URZ, UP0, !UPT ;  /* 0x00000005ff057290 */ /* 0x000fe400087fe4ff */
[----:B------:R-:W-:-:S04]  /*2600*/  MOV R6, UR4 ;  /* 0x0000000400067c02 */ /* 0x000fc80008000f00 */
[----:B------:R-:W-:-:S07]  /*2610*/  IMAD.U32 R9, RZ, RZ, UR5 ;  /* 0x00000005ff097e24 */ /* 0x000fce000f8e00ff */
.L_x_109:
[----:B--2---:R-:W-:Y:S02]  /*2620*/  IMAD.MOV.U32 R4, RZ, RZ, 0x0 ;  /* 0x00000000ff047424 */ /* 0x004fe400078e00ff */
        /* <DEDUP_REMOVED lines=24> */
.L_x_108:
[----:B-1----:R-:W-:Y:S05]  /*27b0*/  @!P0 EXIT ;  /* 0x000000000000894d */ /* 0x002fea0003800000 */
[----:B------:R-:W-:Y:S02]  /*27c0*/  ISETP.GE.U32.AND P0, PT, R8, 0x8, PT ;  /* 0x000000080800780c */ /* 0x000fe40003f06070 */
[----:B0-----:R-:W-:-:S04]  /*27d0*/  LOP3.LUT R0, R11, 0x7, RZ, 0xc0, !PT ;  /* 0x000000070b007812 */ /* 0x001fc800078ec0ff */
[----:B------:R-:W-:-:S07]  /*27e0*/  ISETP.NE.AND P1, PT, R0, RZ, PT ;  /* 0x000000ff0000720c */ /* 0x000fce0003f25270 */
[----:B------:R-:W-:Y:S06]  /*27f0*/  @!P0 BRA `(.L_x_110) ;  /* 0x0000000000348947 */ /* 0x000fec0003800000 */
[----:B--2---:R-:W0:Y:S01]  /*2800*/  LDC.64 R2, c[0x0][0x388] ;  /* 0x0000e200ff027b82 */ /* 0x004e220000000a00 */
[----:B------:R-:W-:Y:S01]  /*2810*/  IMAD.MOV.U32 R4, RZ, RZ, 0x0 ;  /* 0x00000000ff047424 */ /* 0x000fe200078e00ff */
[----:B------:R-:W-:Y:S01]  /*2820*/  MOV R5, 0x7ff80000 ;  /* 0x7ff8000000057802 */ /* 0x000fe20000000f00 */
        /* <DEDUP_REMOVED lines=10> */
.L_x_110:
[----:B------:R-:W-:Y:S05]  /*28d0*/  @!P1 EXIT ;  /* 0x000000000000994d */ /* 0x000fea0003800000 */
        /* <DEDUP_REMOVED lines=13> */
.L_x_111:
[----:B------:R-:W-:Y:S05]  /*29b0*/  @!P1 EXIT ;  /* 0x000000000000994d */ /* 0x000fea0003800000 */
[----:B012---:R-:W0:Y:S01]  /*29c0*/  LDC.64 R2, c[0x0][0x388] ;  /* 0x0000e200ff027b82 */ /* 0x007e220000000a00 */
[----:B------:R-:W-:Y:S02]  /*29d0*/  IMAD.MOV R11, RZ, RZ, -R11 ;  /* 0x000000ffff0b7224 */ /* 0x000fe400078e0a0b */
[----:B------:R-:W-:Y:S02]  /*29e0*/  IMAD.MOV.U32 R4, RZ, RZ, 0x0 ;  /* 0x00000000ff047424 */ /* 0x000fe400078e00ff */
[----:B------:R-:W-:Y:S02]  /*29f0*/  IMAD.MOV.U32 R5, RZ, RZ, 0x7ff80000 ;  /* 0x7ff80000ff057424 */ /* 0x000fe400078e00ff */
[----:B0-----:R-:W-:-:S07]  /*2a00*/  IMAD.WIDE.U32 R2, R7, 0x8, R2 ;  /* 0x0000000807027825 */ /* 0x001fce00078e0002 */
.L_x_112:
[----:B------:R-:W-:Y:S01]  /*2a10*/  VIADD R11, R11, 0x1 ;  /* 0x000000010b0b7836 */ /* 0x000fe20000000000 */
[----:B------:R0:W-:Y:S04]  /*2a20*/  STG.E.64 desc[UR10][R2.64], R4 ;  /* 0x0000000402007986 */ /* 0x0001e8000c101b0a */
[----:B------:R-:W-:Y:S02]  /*2a30*/  ISETP.NE.AND P0, PT, R11, RZ, PT ;  /* 0x000000ff0b00720c */ /* 0x000fe40003f05270 */
[----:B0-----:R-:W-:-:S04]  /*2a40*/  IADD3 R2, P1, PT, R2, 0x8, RZ ;  /* 0x0000000802027810 */ /* 0x001fc80007f3e0ff */
[----:B------:R-:W-:-:S07]  /*2a50*/  IADD3.X R3, PT, PT, RZ, R3, RZ, P1, !PT ;  /* 0x00000003ff037210 */ /* 0x000fce0000ffe4ff */
[----:B------:R-:W-:Y:S05]  /*2a60*/  @P0 BRA `(.L_x_112) ;  /* 0xfffffffc00e80947 */ /* 0x000fea000383ffff */
[----:B------:R-:W-:Y:S05]  /*2a70*/  EXIT ;  /* 0x000000000000794d */ /* 0x000fea0003800000 */
        .weak           $__internal_3_$__cuda_sm20_div_rn_f64_full
        .type           $__internal_3_$__cuda_sm20_div_rn_f64_full,@function
        .size           $__internal_3_$__cuda_sm20_div_rn_f64_full,(.L_x_122 - $__internal_3_$__cuda_sm20_div_rn_f64_full)
$__internal_3_$__cuda_sm20_div_rn_f64_full:
[C---:B------:R-:W-:Y:S01]  /*2a80*/  FSETP.GEU.AND P0, PT, |R21|.reuse, 1.469367938527859385e-39, PT ;  /* 0x001000001500780b */ /* 0x040fe20003f0e200 */
[----:B------:R-:W-:Y:S01]  /*2a90*/  IMAD.MOV.U32 R24, RZ, RZ, 0x1ca00000 ;  /* 0x1ca00000ff187424 */ /* 0x000fe200078e00ff */
[C---:B------:R-:W-:Y:S01]  /*2aa0*/  LOP3.LUT R16, R21.reuse, 0x800fffff, RZ, 0xc0, !PT ;  /* 0x800fffff15107812 */ /* 0x040fe200078ec0ff */
[----:B------:R-:W-:Y:S01]  /*2ab0*/  IMAD.MOV.U32 R22, RZ, RZ, R18 ;  /* 0x000000ffff167224 */ /* 0x000fe200078e0012 */
[----:B------:R-:W-:Y:S02]  /*2ac0*/  LOP3.LUT R0, R21, 0x7ff00000, RZ, 0xc0, !PT ;  /* 0x7ff0000015007812 */ /* 0x000fe400078ec0ff */
[----:B------:R-:W-:Y:S02]  /*2ad0*/  LOP3.LUT R25, R19, 0x7ff00000, RZ, 0xc0, !PT ;  /* 0x7ff0000013197812 */ /* 0x000fe400078ec0ff */
[----:B------:R-:W-:Y:S01]  /*2ae0*/  LOP3.LUT R17, R16, 0x3ff00000, RZ, 0xfc, !PT ;  /* 0x3ff0000010117812 */ /* 0x000fe200078efcff */
[----:B------:R-:W-:Y:S01]  /*2af0*/  IMAD.MOV.U32 R16, RZ, RZ, R20 ;  /* 0x000000ffff107224 */ /* 0x000fe200078e0014 */
[----:B------:R-:W-:Y:S01]  /*2b00*/  ISETP.GE.U32.AND P2, PT, R25, R0, PT ;  /* 0x000000001900720c */ /* 0x000fe20003f46070 */
[----:B------:R-:W-:-:S02]  /*2b10*/  IMAD.MOV.U32 R11, RZ, RZ, R25 ;  /* 0x000000ffff0b7224 */ /* 0x000fc400078e0019 */
[----:B------:R-:W-:Y:S01]  /*2b20*/  @!P0 DMUL R16, R20, 8.98846567431157953865e+307 ;  /* 0x7fe0000014108828 */ /* 0x000fe20000000000 */
[----:B------:R-:W-:Y:S02]  /*2b30*/  SEL R23, R24, 0x63400000, !P2 ;  /* 0x6340000018177807 */ /* 0x000fe40005000000 */
[----:B------:R-:W-:Y:S02]  /*2b40*/  FSETP.GEU.AND P2, PT, |R19|, 1.469367938527859385e-39, PT ;  /* 0x001000001300780b */ /* 0x000fe40003f4e200 */
[----:B------:R-:W-:Y:S01]  /*2b50*/  LOP3.LUT R23, R23, 0x800fffff, R19, 0xf8, !PT ;  /* 0x800fffff17177812 */ /* 0x000fe200078ef813 */
[----:B------:R0:W1:Y:S10]  /*2b60*/  MUFU.RCP64H R27, R17 ;  /* 0x00000011001b7308 */ /* 0x0000740000001800 */
[----:B0-----:R-:W-:Y:S05]  /*2b70*/  @P2 BRA `(.L_x_113) ;  /* 0x0000000000202947 */ /* 0x001fea0003800000 */
[----:B------:R-:W-:-:S04]  /*2b80*/  LOP3.LUT R11, R21, 0x7ff00000, RZ, 0xc0, !PT ;  /* 0x7ff00000150b7812 */ /* 0x000fc800078ec0ff */
[----:B------:R-:W-:-:S04]  /*2b90*/  ISETP.GE.U32.AND P2, PT, R25, R11, PT ;  /* 0x0000000b1900720c */ /* 0x000fc80003f46070 */
[----:B------:R-:W-:Y:S01]  /*2ba0*/  SEL R11, R24, 0x63400000, !P2 ;  /* 0x63400000180b7807 */ /* 0x000fe20005000000 */
[----:B------:R-:W-:-:S03]  /*2bb0*/  IMAD.MOV.U32 R24, RZ, RZ, RZ ;  /* 0x000000ffff187224 */ /* 0x000fc600078e00ff */
[----:B------:R-:W-:-:S04]  /*2bc0*/  LOP3.LUT R11, R11, 0x80000000, R19, 0xf8, !PT ;  /* 0x800000000b0b7812 */ /* 0x000fc800078ef813 */
[----:B------:R-:W-:-:S06]  /*2bd0*/  LOP3.LUT R25, R11, 0x100000, RZ, 0xfc, !PT ;  /* 0x001000000b197812 */ /* 0x000fcc00078efcff */
[----:B------:R-:W-:-:S10]  /*2be0*/  DFMA R22, R22, 2, -R24 ;  /* 0x400000001616782b */ /* 0x000fd40000000818 */
[----:B------:R-:W-:-:S07]  /*2bf0*/  LOP3.LUT R11, R23, 0x7ff00000, RZ, 0xc0, !PT ;  /* 0x7ff00000170b7812 */ /* 0x000fce00078ec0ff */
.L_x_113:
[----:B------:R-:W-:Y:S01]  /*2c00*/  IMAD.MOV.U32 R26, RZ, RZ, 0x1 ;  /* 0x00000001ff1a7424 */ /* 0x000fe200078e00ff */
[----:B------:R-:W-:-:S05]  /*2c10*/  @!P0 LOP3.LUT R0, R17, 0x7ff00000, RZ, 0xc0, !PT ;  /* 0x7ff0000011008812 */ /* 0x000fca00078ec0ff */
[----:B-1----:R-:W-:-:S08]  /*2c20*/  DFMA R24, R26, -R16, 1 ;  /* 0x3ff000001a18742b */ /* 0x002fd00000000810 */
[----:B------:R-:W-:-:S08]  /*2c30*/  DFMA R24, R24, R24, R24 ;  /* 0x000000181818722b */ /* 0x000fd00000000018 */
[----:B------:R-:W-:-:S08]  /*2c40*/  DFMA R24, R26, R24, R26 ;  /* 0x000000181a18722b */ /* 0x000fd0000000001a */
[----:B------:R-:W-:-:S08]  /*2c50*/  DFMA R26, R24, -R16, 1 ;  /* 0x3ff00000181a742b */ /* 0x000fd00000000810 */
[----:B------:R-:W-:-:S08]  /*2c60*/  DFMA R24, R24, R26, R24 ;  /* 0x0000001a1818722b */ /* 0x000fd00000000018 */
[----:B------:R-:W-:-:S08]  /*2c70*/  DMUL R26, R24, R22 ;  /* 0x00000016181a7228 */ /* 0x000fd00000000000 */
[----:B------:R-:W-:-:S08]  /*2c80*/  DFMA R28, R26, -R16, R22 ;  /* 0x800000101a1c722b */ /* 0x000fd00000000016 */
[----:B------:R-:W-:Y:S01]  /*2c90*/  DFMA R28, R24, R28, R26 ;  /* 0x0000001c181c722b */ /* 0x000fe2000000001a */
[----:B------:R-:W-:-:S05]  /*2ca0*/  VIADD R24, R11, 0xffffffff ;  /* 0xffffffff0b187836 */ /* 0x000fca0000000000 */
[----:B------:R-:W-:Y:S01]  /*2cb0*/  ISETP.GT.U32.AND P0, PT, R24, 0x7feffffe, PT ;  /* 0x7feffffe1800780c */ /* 0x000fe20003f04070 */
[----:B------:R-:W-:-:S05]  /*2cc0*/  VIADD R24, R0, 0xffffffff ;  /* 0xffffffff00187836 */ /* 0x000fca0000000000 */
[----:B------:R-:W-:-:S13]  /*2cd0*/  ISETP.GT.U32.OR P0, PT, R24, 0x7feffffe, P0 ;  /* 0x7feffffe1800780c */ /* 0x000fda0000704470 */
[----:B------:R-:W-:Y:S05]  /*2ce0*/  @P0 BRA `(.L_x_114) ;  /* 0x0000000000740947 */ /* 0x000fea0003800000 */
[----:B------:R-:W-:Y:S01]  /*2cf0*/  LOP3.LUT R19, R19, 0x7ff00000, RZ, 0xc0, !PT ;  /* 0x7ff0000013137812 */ /* 0x000fe200078ec0ff */
[----:B------:R-:W-:Y:S01]  /*2d00*/  IMAD.MOV.U32 R18, RZ, RZ, RZ ;  /* 0x000000ffff127224 */ /* 0x000fe200078e00ff */
[----:B------:R-:W-:Y:S02]  /*2d10*/  LOP3.LUT R0, R21, 0x7ff00000, RZ, 0xc0, !PT ;  /* 0x7ff0000015007812 */ /* 0x000fe400078ec0ff */
[----:B------:R-:W-:Y:S02]  /*2d20*/  MOV R11, 0x1ca00000 ;  /* 0x1ca00000000b7802 */ /* 0x000fe40000000f00 */
[CC--:B------:R-:W-:Y:S02]  /*2d30*/  ISETP.GE.U32.AND P0, PT, R19.reuse, R0.reuse, PT ;  /* 0x000000001300720c */ /* 0x0c0fe40003f06070 */
[----:B------:R-:W-:Y:S02]  /*2d40*/  VIADDMNMX R0, R19, -R0, 0xb9600000, !PT ;  /* 0xb960000013007446 */ /* 0x000fe40007800900 */
[----:B------:R-:W-:-:S02]  /*2d50*/  SEL R11, R11, 0x63400000, !P0 ;  /* 0x634000000b0b7807 */ /* 0x000fc40004000000 */
[----:B------:R-:W-:-:S05]  /*2d60*/  VIMNMX R0, PT, PT, R0, 0x46a00000, PT ;  /* 0x46a0000000007848 */ /* 0x000fca0003fe0100 */
[----:B------:R-:W-:-:S04]  /*2d70*/  IMAD.IADD R0, R0, 0x1, -R11 ;  /* 0x0000000100007824 */ /* 0x000fc800078e0a0b */
        /* <DEDUP_REMOVED lines=12> */
[----:B------:R-:W-:Y:S01]  /*2e40*/  IMAD.MOV.U32 R16, RZ, RZ, RZ ;  /* 0x000000ffff107224 */ /* 0x000fe200078e00ff */
[----:B------:R-:W-:-:S05]  /*2e50*/  IADD3 R11, PT, PT, -R0, -0x43300000, RZ ;  /* 0xbcd00000000b7810 */ /* 0x000fca0007ffe1ff */
[----:B------:R-:W-:-:S03]  /*2e60*/  DFMA R16, R24, -R16, R28 ;  /* 0x800000101810722b */ /* 0x000fc6000000001c */
[----:B------:R-:W-:-:S07]  /*2e70*/  LOP3.LUT R21, R19, R21, RZ, 0x3c, !PT ;  /* 0x0000001513157212 */ /* 0x000fce00078e3cff */
[----:B------:R-:W-:-:S04]  /*2e80*/  FSETP.NEU.AND P0, PT, |R17|, R11, PT ;  /* 0x0000000b1100720b */ /* 0x000fc80003f0d200 */
[----:B------:R-:W-:Y:S02]  /*2e90*/  FSEL R24, R18, R24, !P0 ;  /* 0x0000001812187208 */ /* 0x000fe40004000000 */
[----:B------:R-:W-:Y:S01]  /*2ea0*/  FSEL R25, R21, R25, !P0 ;  /* 0x0000001915197208 */ /* 0x000fe20004000000 */
[----:B------:R-:W-:Y:S06]  /*2eb0*/  BRA `(.L_x_115) ;  /* 0x0000000000547947 */ /* 0x000fec0003800000 */
.L_x_114:
        /* <DEDUP_REMOVED lines=11> */
[----:B------:R-:W-:Y:S02]  /*2f70*/  @P0 LOP3.LUT R0, R25, 0x7ff00000, RZ, 0xfc, !PT ;  /* 0x7ff0000019000812 */ /* 0x000fe400078efcff */
[----:B------:R-:W-:Y:S01]  /*2f80*/  @!P0 MOV R24, RZ ;  /* 0x000000ff00188202 */ /* 0x000fe20000000f00 */
[----:B------:R-:W-:Y:S02]  /*2f90*/  @P0 IMAD.MOV.U32 R24, RZ, RZ, RZ ;  /* 0x000000ffff180224 */ /* 0x000fe400078e00ff */
[----:B------:R-:W-:Y:S01]  /*2fa0*/  @P0 IMAD.MOV.U32 R25, RZ, RZ, R0 ;  /* 0x000000ffff190224 */ /* 0x000fe200078e0000 */
[----:B------:R-:W-:Y:S06]  /*2fb0*/  BRA `(.L_x_115) ;  /* 0x0000000000147947 */ /* 0x000fec0003800000 */
.L_x_117:
[----:B------:R-:W-:Y:S01]  /*2fc0*/  LOP3.LUT R25, R21, 0x80000, RZ, 0xfc, !PT ;  /* 0x0008000015197812 */ /* 0x000fe200078efcff */
[----:B------:R-:W-:Y:S01]  /*2fd0*/  IMAD.MOV.U32 R24, RZ, RZ, R20 ;  /* 0x000000ffff187224 */ /* 0x000fe200078e0014 */
[----:B------:R-:W-:Y:S06]  /*2fe0*/  BRA `(.L_x_115) ;  /* 0x0000000000087947 */ /* 0x000fec0003800000 */
.L_x_116:
[----:B------:R-:W-:Y:S01]  /*2ff0*/  LOP3.LUT R25, R19, 0x80000, RZ, 0xfc, !PT ;  /* 0x0008000013197812 */ /* 0x000fe200078efcff */
[----:B------:R-:W-:-:S07]  /*3000*/  IMAD.MOV.U32 R24, RZ, RZ, R18 ;  /* 0x000000ffff187224 */ /* 0x000fce00078e0012 */
.L_x_115:
[----:B------:R-:W-:Y:S02]  /*3010*/  IMAD.MOV.U32 R31, RZ, RZ, 0x0 ;  /* 0x00000000ff1f7424 */ /* 0x000fe400078e00ff */
[----:B------:R-:W-:Y:S02]  /*3020*/  IMAD.MOV.U32 R16, RZ, RZ, R24 ;  /* 0x000000ffff107224 */ /* 0x000fe400078e0018 */
[----:B------:R-:W-:Y:S01]  /*3030*/  IMAD.MOV.U32 R17, RZ, RZ, R25 ;  /* 0x000000ffff117224 */ /* 0x000fe200078e0019 */
[----:B------:R-:W-:Y:S06]  /*3040*/  RET.REL.NODEC R30 `(ema_kernel) ;  /* 0xffffffcc1eec7950 */ /* 0x000fec0003c3ffff */
.L_x_118:
        /* <DEDUP_REMOVED lines=11> */
.L_x_122:


//--------------------- .nv.shared.reserved.0     --------------------------
	.section	.nv.shared.reserved.0,"aw",@nobits
	.weak		__nv_reservedSMEM_offset_0_alias
	.size		__nv_reservedSMEM_offset_0_alias, 0, 64
	.other		__nv_reservedSMEM_offset_0_alias,@"STO_CUDA_RESERVED_SHARED STV_DEFAULT"
__nv_reservedSMEM_offset_0_alias:
	.zero		0
	.zero		64


//--------------------- .nv.constant0.hma_diff_kernel --------------------------
	.section	.nv.constant0.hma_diff_kernel,"a",@progbits
	.sectionflags	@""
	.align	4
.nv.constant0.hma_diff_kernel:
	.zero		924


//--------------------- .nv.constant0.sma_kernel  --------------------------
	.section	.nv.constant0.sma_kernel,"a",@progbits
	.sectionflags	@""
	.align	4
.nv.constant0.sma_kernel:
	.zero		920


//--------------------- .nv.constant0.wma_kernel  --------------------------
	.section	.nv.constant0.wma_kernel,"a",@progbits
	.sectionflags	@""
	.align	4
.nv.constant0.wma_kernel:
	.zero		920


//--------------------- .nv.constant0.kama_smooth_kernel --------------------------
	.section	.nv.constant0.kama_smooth_kernel,"a",@progbits
	.sectionflags	@""
	.align	4
.nv.constant0.kama_smooth_kernel:
	.zero		928


//--------------------- .nv.constant0.kama_noise_kernel --------------------------
	.section	.nv.constant0.kama_noise_kernel,"a",@progbits
	.sectionflags	@""
	.align	4
.nv.constant0.kama_noise_kernel:
	.zero		920


//--------------------- .nv.constant0.ema_kernel  --------------------------
	.section	.nv.constant0.ema_kernel,"a",@progbits
	.sectionflags	@""
	.align	4
.nv.constant0.ema_kernel:
	.zero		920


//--------------------- SYMBOLS --------------------------

	.type		.nv.reservedSmem.offset0,@object
	.size		.nv.reservedSmem.offset0,0x4
